	.target	sm_100a

	.elftype	@"ET_EXEC"


//--------------------- .note.nv.tkinfo           --------------------------
	.section	.note.nv.tkinfo,"",@"SHT_NOTE"
	.sectionflags	@"SHF_NOTE_NV_TKINFO"
	.tkinfo
        /*0018*/ 	.word	0x00000002
        /*0030*/ 	.string	""
        /*0030*/ 	.string	"ptxas"
        /*0030*/ 	.string	"Cuda compilation tools, release 13.0, V13.0.88"
        /*0030*/ 	.string	"Build cuda_13.0.r13.0/compiler.36424714_0"
        /*0030*/ 	.string	"-arch sm_100a -m 64 "



//--------------------- .note.nv.cuinfo           --------------------------
	.section	.note.nv.cuinfo,"",@"SHT_NOTE"
	.sectionflags	@"SHF_NOTE_NV_CUINFO"
        /*0018*/ 	.short	0x0002
        /*001a*/ 	.short	0x0064
        /*001c*/ 	.short	0x0082
	.zero		2


//--------------------- .nv.info                  --------------------------
	.section	.nv.info,"",@"SHT_CUDA_INFO"
	.align	4


	//----- nvinfo : EIATTR_REGCOUNT
	.align		4
        /*0000*/ 	.byte	0x04, 0x2f
        /*0002*/ 	.short	(.L_19 - .L_18)
	.align		4
.L_18:
        /*0004*/ 	.word	index@(_ZN7cutlass13device_kernelINS_4gemm6kernel13GemmUniversalIN4cute5tupleIJiiiiEEENS1_10collective13CollectiveMmaINS1_35MainloopSm100TmaUmmaWarpSpecializedILi3ELi2ELi4ENS5_IJNS4_1CILi1EEESB_SB_EEEEENS5_IJNSA_ILi128EEENSA_ILi80EEESE_EEENS_10bfloat16_tENS5_IJlSB_lEEESH_SI_NS4_8TiledMMAINS4_8MMA_AtomIJNS4_20SM100_MMA_F16BF16_SSISH_SH_fLi128ELi80ELNS4_4UMMA5MajorE0ELSN_0ELNSM_7ScaleInE0ELSO_0EEEEEENS4_6LayoutISC_NS5_IJNSA_ILi0EEESS_SS_EEEEENS5_IJNS4_10UnderscoreESV_SV_EEEEENS4_13SM90_TMA_LOADENS4_14ComposedLayoutINS4_7SwizzleILi3ELi4ELi3EEENS4_18smem_ptr_flag_bitsILi16EEENSR_INS5_IJNSA_ILi8EEENSA_ILi64EEEEEENS5_IJS15_SB_EEEEEEEvNS4_8identityESY_S19_vS1A_EENS_8epilogue10collective18CollectiveEpilogueINS1C_23Sm100TmaWarpSpecializedILi2ELi1ELi80ELb1ELb0EEEJSG_NS5_IJNSR_ISE_SB_EENSR_ISF_SB_EEEEESH_SI_SH_SI_NS1C_6fusion15FusionCallbacksIS1G_NS1K_17LinearCombinationISH_fSH_fLNS_15FloatRoundStyleE2EEESG_S1J_JEEENS4_5SM1004TMEM4LOAD26SM100_TMEM_LOAD_32dp32b16xESY_NSZ_INS10_ILi1ELi4ELi3EEES13_NSR_INS5_IJS14_NSA_ILi16EEEEEENS5_IJS1V_SB_EEEEEEENS4_39AutoVectorizingCopyWithAssumedAlignmentILi128EEENS4_14SM90_TMA_STOREES1Z_S21_S21_EEEvvEEEEvNT_6ParamsE)
        /*0008*/ 	.word	0x000000e2


	//----- nvinfo : EIATTR_FRAME_SIZE
	.align		4
.L_19:
        /*000c*/ 	.byte	0x04, 0x11
        /*000e*/ 	.short	(.L_21 - .L_20)
	.align		4
.L_20:
        /*0010*/ 	.word	index@($__internal_2_$__cuda_sm10x_tcgen05_guardrail_trap_unallocated_columns_being_dealloced)
        /*0014*/ 	.word	0x00000000


	//----- nvinfo : EIATTR_FRAME_SIZE
	.align		4
.L_21:
        /*0018*/ 	.byte	0x04, 0x11
        /*001a*/ 	.short	(.L_23 - .L_22)
	.align		4
.L_22:
        /*001c*/ 	.word	index@($__internal_1_$__cuda_sm10x_tcgen05_guardrail_trap_phase_invalid_during_alloc)
        /*0020*/ 	.word	0x00000000


	//----- nvinfo : EIATTR_FRAME_SIZE
	.align		4
.L_23:
        /*0024*/ 	.byte	0x04, 0x11
        /*0026*/ 	.short	(.L_25 - .L_24)
	.align		4
.L_24:
        /*0028*/ 	.word	index@($__internal_0_$__cuda_sm10x_tcgen05_guardrail_trap_col_being_dealloced_not_returned_by_alloc)
        /*002c*/ 	.word	0x00000000


	//----- nvinfo : EIATTR_FRAME_SIZE
	.align		4
.L_25:
        /*0030*/ 	.byte	0x04, 0x11
        /*0032*/ 	.short	(.L_27 - .L_26)
	.align		4
.L_26:
        /*0034*/ 	.word	index@(_ZN7cutlass13device_kernelINS_4gemm6kernel13GemmUniversalIN4cute5tupleIJiiiiEEENS1_10collective13CollectiveMmaINS1_35MainloopSm100TmaUmmaWarpSpecializedILi3ELi2ELi4ENS5_IJNS4_1CILi1EEESB_SB_EEEEENS5_IJNSA_ILi128EEENSA_ILi80EEESE_EEENS_10bfloat16_tENS5_IJlSB_lEEESH_SI_NS4_8TiledMMAINS4_8MMA_AtomIJNS4_20SM100_MMA_F16BF16_SSISH_SH_fLi128ELi80ELNS4_4UMMA5MajorE0ELSN_0ELNSM_7ScaleInE0ELSO_0EEEEEENS4_6LayoutISC_NS5_IJNSA_ILi0EEESS_SS_EEEEENS5_IJNS4_10UnderscoreESV_SV_EEEEENS4_13SM90_TMA_LOADENS4_14ComposedLayoutINS4_7SwizzleILi3ELi4ELi3EEENS4_18smem_ptr_flag_bitsILi16EEENSR_INS5_IJNSA_ILi8EEENSA_ILi64EEEEEENS5_IJS15_SB_EEEEEEEvNS4_8identityESY_S19_vS1A_EENS_8epilogue10collective18CollectiveEpilogueINS1C_23Sm100TmaWarpSpecializedILi2ELi1ELi80ELb1ELb0EEEJSG_NS5_IJNSR_ISE_SB_EENSR_ISF_SB_EEEEESH_SI_SH_SI_NS1C_6fusion15FusionCallbacksIS1G_NS1K_17LinearCombinationISH_fSH_fLNS_15FloatRoundStyleE2EEESG_S1J_JEEENS4_5SM1004TMEM4LOAD26SM100_TMEM_LOAD_32dp32b16xESY_NSZ_INS10_ILi1ELi4ELi3EEES13_NSR_INS5_IJS14_NSA_ILi16EEEEEENS5_IJS1V_SB_EEEEEEENS4_39AutoVectorizingCopyWithAssumedAlignmentILi128EEENS4_14SM90_TMA_STOREES1Z_S21_S21_EEEvvEEEEvNT_6ParamsE)
        /*0038*/ 	.word	0x00000000


	//----- nvinfo : EIATTR_MIN_STACK_SIZE
	.align		4
.L_27:
        /*003c*/ 	.byte	0x04, 0x12
        /*003e*/ 	.short	(.L_29 - .L_28)
	.align		4
.L_28:
        /*0040*/ 	.word	index@(_ZN7cutlass13device_kernelINS_4gemm6kernel13GemmUniversalIN4cute5tupleIJiiiiEEENS1_10collective13CollectiveMmaINS1_35MainloopSm100TmaUmmaWarpSpecializedILi3ELi2ELi4ENS5_IJNS4_1CILi1EEESB_SB_EEEEENS5_IJNSA_ILi128EEENSA_ILi80EEESE_EEENS_10bfloat16_tENS5_IJlSB_lEEESH_SI_NS4_8TiledMMAINS4_8MMA_AtomIJNS4_20SM100_MMA_F16BF16_SSISH_SH_fLi128ELi80ELNS4_4UMMA5MajorE0ELSN_0ELNSM_7ScaleInE0ELSO_0EEEEEENS4_6LayoutISC_NS5_IJNSA_ILi0EEESS_SS_EEEEENS5_IJNS4_10UnderscoreESV_SV_EEEEENS4_13SM90_TMA_LOADENS4_14ComposedLayoutINS4_7SwizzleILi3ELi4ELi3EEENS4_18smem_ptr_flag_bitsILi16EEENSR_INS5_IJNSA_ILi8EEENSA_ILi64EEEEEENS5_IJS15_SB_EEEEEEEvNS4_8identityESY_S19_vS1A_EENS_8epilogue10collective18CollectiveEpilogueINS1C_23Sm100TmaWarpSpecializedILi2ELi1ELi80ELb1ELb0EEEJSG_NS5_IJNSR_ISE_SB_EENSR_ISF_SB_EEEEESH_SI_SH_SI_NS1C_6fusion15FusionCallbacksIS1G_NS1K_17LinearCombinationISH_fSH_fLNS_15FloatRoundStyleE2EEESG_S1J_JEEENS4_5SM1004TMEM4LOAD26SM100_TMEM_LOAD_32dp32b16xESY_NSZ_INS10_ILi1ELi4ELi3EEES13_NSR_INS5_IJS14_NSA_ILi16EEEEEENS5_IJS1V_SB_EEEEEEENS4_39AutoVectorizingCopyWithAssumedAlignmentILi128EEENS4_14SM90_TMA_STOREES1Z_S21_S21_EEEvvEEEEvNT_6ParamsE)
        /*0044*/ 	.word	0x00000000
.L_29:


//--------------------- .nv.compat                --------------------------
	.section	.nv.compat,"",@"SHT_CUDA_COMPAT_INFO"
	.align	4
        /*0000*/ 	.byte	0x02, 0x09, 0x01, 0x00, 0x02, 0x02, 0x02, 0x00, 0x02, 0x05, 0x05, 0x00, 0x03, 0x07, 0x01, 0x01
        /*0010*/ 	.byte	0x02, 0x03, 0x01, 0x00, 0x02, 0x06, 0x01, 0x00, 0x04, 0x0b, 0x08, 0x00, 0x09, 0x00, 0x00, 0x00
        /*0020*/ 	.byte	0x00, 0x00, 0x00, 0x00


//--------------------- .nv.info._ZN7cutlass13device_kernelINS_4gemm6kernel13GemmUniversalIN4cute5tupleIJiiiiEEENS1_10collective13CollectiveMmaINS1_35MainloopSm100TmaUmmaWarpSpecializedILi3ELi2ELi4ENS5_IJNS4_1CILi1EEESB_SB_EEEEENS5_IJNSA_ILi128EEENSA_ILi80EEESE_EEENS_10bfloat16_tENS5_IJlSB_lEEESH_SI_NS4_8TiledMMAINS4_8MMA_AtomIJNS4_20SM100_MMA_F16BF16_SSISH_SH_fLi128ELi80ELNS4_4UMMA5MajorE0ELSN_0ELNSM_7ScaleInE0ELSO_0EEEEEENS4_6LayoutISC_NS5_IJNSA_ILi0EEESS_SS_EEEEENS5_IJNS4_10UnderscoreESV_SV_EEEEENS4_13SM90_TMA_LOADENS4_14ComposedLayoutINS4_7SwizzleILi3ELi4ELi3EEENS4_18smem_ptr_flag_bitsILi16EEENSR_INS5_IJNSA_ILi8EEENSA_ILi64EEEEEENS5_IJS15_SB_EEEEEEEvNS4_8identityESY_S19_vS1A_EENS_8epilogue10collective18CollectiveEpilogueINS1C_23Sm100TmaWarpSpecializedILi2ELi1ELi80ELb1ELb0EEEJSG_NS5_IJNSR_ISE_SB_EENSR_ISF_SB_EEEEESH_SI_SH_SI_NS1C_6fusion15FusionCallbacksIS1G_NS1K_17LinearCombinationISH_fSH_fLNS_15FloatRoundStyleE2EEESG_S1J_JEEENS4_5SM1004TMEM4LOAD26SM100_TMEM_LOAD_32dp32b16xESY_NSZ_INS10_ILi1ELi4ELi3EEES13_NSR_INS5_IJS14_NSA_ILi16EEEEEENS5_IJS1V_SB_EEEEEEENS4_39AutoVectorizingCopyWithAssumedAlignmentILi128EEENS4_14SM90_TMA_STOREES1Z_S21_S21_EEEvvEEEEvNT_6ParamsE --------------------------
	.section	.nv.info._ZN7cutlass13device_kernelINS_4gemm6kernel13GemmUniversalIN4cute5tupleIJiiiiEEENS1_10collective13CollectiveMmaINS1_35MainloopSm100TmaUmmaWarpSpecializedILi3ELi2ELi4ENS5_IJNS4_1CILi1EEESB_SB_EEEEENS5_IJNSA_ILi128EEENSA_ILi80EEESE_EEENS_10bfloat16_tENS5_IJlSB_lEEESH_SI_NS4_8TiledMMAINS4_8MMA_AtomIJNS4_20SM100_MMA_F16BF16_SSISH_SH_fLi128ELi80ELNS4_4UMMA5MajorE0ELSN_0ELNSM_7ScaleInE0ELSO_0EEEEEENS4_6LayoutISC_NS5_IJNSA_ILi0EEESS_SS_EEEEENS5_IJNS4_10UnderscoreESV_SV_EEEEENS4_13SM90_TMA_LOADENS4_14ComposedLayoutINS4_7SwizzleILi3ELi4ELi3EEENS4_18smem_ptr_flag_bitsILi16EEENSR_INS5_IJNSA_ILi8EEENSA_ILi64EEEEEENS5_IJS15_SB_EEEEEEEvNS4_8identityESY_S19_vS1A_EENS_8epilogue10collective18CollectiveEpilogueINS1C_23Sm100TmaWarpSpecializedILi2ELi1ELi80ELb1ELb0EEEJSG_NS5_IJNSR_ISE_SB_EENSR_ISF_SB_EEEEESH_SI_SH_SI_NS1C_6fusion15FusionCallbacksIS1G_NS1K_17LinearCombinationISH_fSH_fLNS_15FloatRoundStyleE2EEESG_S1J_JEEENS4_5SM1004TMEM4LOAD26SM100_TMEM_LOAD_32dp32b16xESY_NSZ_INS10_ILi1ELi4ELi3EEES13_NSR_INS5_IJS14_NSA_ILi16EEEEEENS5_IJS1V_SB_EEEEEEENS4_39AutoVectorizingCopyWithAssumedAlignmentILi128EEENS4_14SM90_TMA_STOREES1Z_S21_S21_EEEvvEEEEvNT_6ParamsE,"",@"SHT_CUDA_INFO"
	.sectionflags	@""
	.align	4


	//----- nvinfo : EIATTR_CUDA_API_VERSION
	.align		4
        /*0000*/ 	.byte	0x04, 0x37
        /*0002*/ 	.short	(.L_31 - .L_30)
.L_30:
        /*0004*/ 	.word	0x00000082


	//----- nvinfo : EIATTR_KPARAM_INFO
	.align		4
.L_31:
        /*0008*/ 	.byte	0x04, 0x17
        /*000a*/ 	.short	(.L_33 - .L_32)
.L_32:
        /*000c*/ 	.word	0x00000000
        /*0010*/ 	.short	0x0000
        /*0012*/ 	.short	0x0000
        /*0014*/ 	.byte	0x00, 0xf0, 0x01, 0x20


	//----- nvinfo : EIATTR_AT_ENTRY_FRAGMENTS
	.align		4
.L_33:
        /*0018*/ 	.byte	0x04, 0x4f
        /*001a*/ 	.short	(.L_35 - .L_34)


	//   ....[0]....
.L_34:
        /*001c*/ 	.word	0x00000006


	//----- nvinfo : EIATTR_RESERVED_SMEM_USED
	.align		4
.L_35:
        /*0020*/ 	.byte	0x01, 0x41
	.zero		2


	//----- nvinfo : EIATTR_SPARSE_MMA_MASK
	.align		4
        /*0024*/ 	.byte	0x03, 0x50
        /*0026*/ 	.short	0x0000


	//----- nvinfo : EIATTR_TCGEN05_1CTA_USED
	.align		4
        /*0028*/ 	.byte	0x01, 0x51
	.zero		2


	//----- nvinfo : EIATTR_MAXREG_COUNT
	.align		4
        /*002c*/ 	.byte	0x03, 0x1b
        /*002e*/ 	.short	0x00ff


	//----- nvinfo : EIATTR_NUM_BARRIERS
	.align		4
        /*0030*/ 	.byte	0x02, 0x4c
        /*0032*/ 	.byte	0x07
	.zero		1


	//----- nvinfo : EIATTR_EXTERNS
	.align		4
        /*0034*/ 	.byte	0x04, 0x0f
        /*0036*/ 	.short	(.L_37 - .L_36)


	//   ....[0]....
	.align		4
.L_36:
        /*0038*/ 	.word	index@(__assertfail)


	//----- nvinfo : EIATTR_MERCURY_ISA_VERSION
	.align		4
.L_37:
        /*003c*/ 	.byte	0x03, 0x5f
        /*003e*/ 	.short	0x0101


	//----- nvinfo : EIATTR_INT_WARP_WIDE_INSTR_OFFSETS
	.align		4
        /*0040*/ 	.byte	0x04, 0x31
        /*0042*/ 	.short	(.L_39 - .L_38)


	//   ....[0]....
.L_38:
        /*0044*/ 	.word	0x00001ef0


	//   ....[1]....
        /*0048*/ 	.word	0x00003a70


	//   ....[2]....
        /*004c*/ 	.word	0x00003a90


	//   ....[3]....
        /*0050*/ 	.word	0x00003ac0


	//   ....[4]....
        /*0054*/ 	.word	0x00004540


	//   ....[5]....
        /*0058*/ 	.word	0x00004550


	//   ....[6]....
        /*005c*/ 	.word	0x00004580


	//   ....[7]....
        /*0060*/ 	.word	0x000045b0


	//   ....[8]....
        /*0064*/ 	.word	0x00004740


	//   ....[9]....
        /*0068*/ 	.word	0x00004770


	//----- nvinfo : EIATTR_COOP_GROUP_MASK_REGIDS
	.align		4
.L_39:
        /*006c*/ 	.byte	0x04, 0x29
        /*006e*/ 	.short	(.L_41 - .L_40)


	//   ....[0]....
.L_40:
        /*0070*/ 	.word	0xffffffff


	//   ....[1]....
        /*0074*/ 	.word	0xffffffff


	//   ....[2]....
        /*0078*/ 	.word	0xffffffff


	//   ....[3]....
        /*007c*/ 	.word	0xffffffff


	//   ....[4]....
        /*0080*/ 	.word	0xffffffff


	//   ....[5]....
        /*0084*/ 	.word	0xffffffff


	//   ....[6]....
        /*0088*/ 	.word	0xffffffff


	//   ....[7]....
        /*008c*/ 	.word	0xffffffff


	//   ....[8]....
        /*0090*/ 	.word	0xffffffff


	//   ....[9]....
        /*0094*/ 	.word	0xffffffff


	//   ....[10]....
        /*0098*/ 	.word	0xffffffff


	//   ....[11]....
        /*009c*/ 	.word	0xffffffff


	//   ....[12]....
        /*00a0*/ 	.word	0xffffffff


	//----- nvinfo : EIATTR_COOP_GROUP_INSTR_OFFSETS
	.align		4
.L_41:
        /*00a4*/ 	.byte	0x04, 0x28
        /*00a6*/ 	.short	(.L_43 - .L_42)


	//   ....[0]....
.L_42:
        /*00a8*/ 	.word	0x00000090


	//   ....[1]....
        /*00ac*/ 	.word	0x000004d0


	//   ....[2]....
        /*00b0*/ 	.word	0x00000620


	//   ....[3]....
        /*00b4*/ 	.word	0x00000780


	//   ....[4]....
        /*00b8*/ 	.word	0x00000880


	//   ....[5]....
        /*00bc*/ 	.word	0x000009f0


	//   ....[6]....
        /*00c0*/ 	.word	0x00000b90


	//   ....[7]....
        /*00c4*/ 	.word	0x00001dd0


	//   ....[8]....
        /*00c8*/ 	.word	0x00002b20


	//   ....[9]....
        /*00cc*/ 	.word	0x00002d30


	//   ....[10]....
        /*00d0*/ 	.word	0x00002d60


	//   ....[11]....
        /*00d4*/ 	.word	0x00003950


	//   ....[12]....
        /*00d8*/ 	.word	0x00003b80


	//----- nvinfo : EIATTR_VRC_CTA_INIT_COUNT
	.align		4
.L_43:
        /*00dc*/ 	.byte	0x02, 0x4a
        /*00de*/ 	.byte	0x80
	.zero		1


	//----- nvinfo : EIATTR_SYSCALL_OFFSETS
	.align		4
        /*00e0*/ 	.byte	0x04, 0x46
        /*00e2*/ 	.short	(.L_45 - .L_44)


	//   ....[0]....
.L_44:
        /*00e4*/ 	.word	0x00005230


	//   ....[1]....
        /*00e8*/ 	.word	0x00005320


	//   ....[2]....
        /*00ec*/ 	.word	0x00005c90


	//   ....[3]....
        /*00f0*/ 	.word	0x00005e00


	//   ....[4]....
        /*00f4*/ 	.word	0x00005f70


	//   ....[5]....
        /*00f8*/ 	.word	0x000060e0


	//   ....[6]....
        /*00fc*/ 	.word	0x00006250


	//----- nvinfo : EIATTR_MBARRIER_INSTR_OFFSETS
	.align		4
.L_45:
        /*0100*/ 	.byte	0x04, 0x39
        /*0102*/ 	.short	(.L_47 - .L_46)


	//   ....[0]....
.L_46:
        /*0104*/ 	.word	0x000005b0
        /*0108*/ 	.word	0x000000ff
        /*010c*/ 	.word	0x00000000
        /*0110*/ 	.short	0x0100
        /*0112*/ 	.byte	0x05
	.zero		1


	//   ....[1]....
        /*0114*/ 	.word	0x000005c0
        /*0118*/ 	.word	0x000000ff
        /*011c*/ 	.word	0x00000018
        /*0120*/ 	.short	0x0100
        /*0122*/ 	.byte	0x05
	.zero		1


	//   ....[2]....
        /*0124*/ 	.word	0x000005d0
        /*0128*/ 	.word	0x000000ff
        /*012c*/ 	.word	0x00000008
        /*0130*/ 	.short	0x0100
        /*0132*/ 	.byte	0x05
	.zero		1


	//   ....[3]....
        /*0134*/ 	.word	0x000005e0
        /*0138*/ 	.word	0x000000ff
        /*013c*/ 	.word	0x00000020
        /*0140*/ 	.short	0x0100
        /*0142*/ 	.byte	0x05
	.zero		1


	//   ....[4]....
        /*0144*/ 	.word	0x000005f0
        /*0148*/ 	.word	0x000000ff
        /*014c*/ 	.word	0x00000010
        /*0150*/ 	.short	0x0100
        /*0152*/ 	.byte	0x05
	.zero		1


	//   ....[5]....
        /*0154*/ 	.word	0x00000600
        /*0158*/ 	.word	0x000000ff
        /*015c*/ 	.word	0x00000028
        /*0160*/ 	.short	0x0100
        /*0162*/ 	.byte	0x05
	.zero		1


	//   ....[6]....
        /*0164*/ 	.word	0x00000730
        /*0168*/ 	.word	0x000000ff
        /*016c*/ 	.word	0x00000030
        /*0170*/ 	.short	0x0100
        /*0172*/ 	.byte	0x06
	.zero		1


	//   ....[7]....
        /*0174*/ 	.word	0x00000740
        /*0178*/ 	.word	0x000000ff
        /*017c*/ 	.word	0x00000040
        /*0180*/ 	.short	0x0100
        /*0182*/ 	.byte	0x06
	.zero		1


	//   ....[8]....
        /*0184*/ 	.word	0x00000750
        /*0188*/ 	.word	0x000000ff
        /*018c*/ 	.word	0x00000038
        /*0190*/ 	.short	0x0100
        /*0192*/ 	.byte	0x06
	.zero		1


	//   ....[9]....
        /*0194*/ 	.word	0x00000760
        /*0198*/ 	.word	0x000000ff
        /*019c*/ 	.word	0x00000048
        /*01a0*/ 	.short	0x0100
        /*01a2*/ 	.byte	0x06
	.zero		1


	//   ....[10]....
        /*01a4*/ 	.word	0x00000850
        /*01a8*/ 	.word	0x000000ff
        /*01ac*/ 	.word	0x00000050
        /*01b0*/ 	.short	0x0100
        /*01b2*/ 	.byte	0x05
	.zero		1


	//   ....[11]....
        /*01b4*/ 	.word	0x00000860
        /*01b8*/ 	.word	0x000000ff
        /*01bc*/ 	.word	0x00000058
        /*01c0*/ 	.short	0x0100
        /*01c2*/ 	.byte	0x05
	.zero		1


	//   ....[12]....
        /*01c4*/ 	.word	0x000009a0
        /*01c8*/ 	.word	0x000000ff
        /*01cc*/ 	.word	0x00000060
        /*01d0*/ 	.short	0x0100
        /*01d2*/ 	.byte	0x05
	.zero		1


	//   ....[13]....
        /*01d4*/ 	.word	0x000009b0
        /*01d8*/ 	.word	0x000000ff
        /*01dc*/ 	.word	0x00000070
        /*01e0*/ 	.short	0x0100
        /*01e2*/ 	.byte	0x05
	.zero		1


	//   ....[14]....
        /*01e4*/ 	.word	0x000009c0
        /*01e8*/ 	.word	0x000000ff
        /*01ec*/ 	.word	0x00000068
        /*01f0*/ 	.short	0x0100
        /*01f2*/ 	.byte	0x05
	.zero		1


	//   ....[15]....
        /*01f4*/ 	.word	0x000009d0
        /*01f8*/ 	.word	0x000000ff
        /*01fc*/ 	.word	0x00000078
        /*0200*/ 	.short	0x0100
        /*0202*/ 	.byte	0x05
	.zero		1


	//   ....[16]....
        /*0204*/ 	.word	0x00000b00
        /*0208*/ 	.word	0x000000ff
        /*020c*/ 	.word	0x00000080
        /*0210*/ 	.short	0x0100
        /*0212*/ 	.byte	0x06
	.zero		1


	//   ....[17]....
        /*0214*/ 	.word	0x00000b10
        /*0218*/ 	.word	0x000000ff
        /*021c*/ 	.word	0x000000a0
        /*0220*/ 	.short	0x0100
        /*0222*/ 	.byte	0x06
	.zero		1


	//   ....[18]....
        /*0224*/ 	.word	0x00000b20
        /*0228*/ 	.word	0x000000ff
        /*022c*/ 	.word	0x00000088
        /*0230*/ 	.short	0x0100
        /*0232*/ 	.byte	0x06
	.zero		1


	//   ....[19]....
        /*0234*/ 	.word	0x00000b30
        /*0238*/ 	.word	0x000000ff
        /*023c*/ 	.word	0x000000a8
        /*0240*/ 	.short	0x0100
        /*0242*/ 	.byte	0x06
	.zero		1


	//   ....[20]....
        /*0244*/ 	.word	0x00000b40
        /*0248*/ 	.word	0x000000ff
        /*024c*/ 	.word	0x00000090
        /*0250*/ 	.short	0x0100
        /*0252*/ 	.byte	0x06
	.zero		1


	//   ....[21]....
        /*0254*/ 	.word	0x00000b50
        /*0258*/ 	.word	0x000000ff
        /*025c*/ 	.word	0x000000b0
        /*0260*/ 	.short	0x0100
        /*0262*/ 	.byte	0x06
	.zero		1


	//   ....[22]....
        /*0264*/ 	.word	0x00000b60
        /*0268*/ 	.word	0x000000ff
        /*026c*/ 	.word	0x00000098
        /*0270*/ 	.short	0x0100
        /*0272*/ 	.byte	0x06
	.zero		1


	//   ....[23]....
        /*0274*/ 	.word	0x00000b70
        /*0278*/ 	.word	0x000000ff
        /*027c*/ 	.word	0x000000b8
        /*0280*/ 	.short	0x0100
        /*0282*/ 	.byte	0x06
	.zero		1


	//   ....[24]....
        /*0284*/ 	.word	0x00000c60
        /*0288*/ 	.word	0x000000ff
        /*028c*/ 	.word	0x000000c0
        /*0290*/ 	.short	0x0100
        /*0292*/ 	.byte	0x05
	.zero		1


	//   ....[25]....
        /*0294*/ 	.word	0x00000c70
        /*0298*/ 	.word	0x000000ff
        /*029c*/ 	.word	0x000000d0
        /*02a0*/ 	.short	0x0100
        /*02a2*/ 	.byte	0x05
	.zero		1


	//   ....[26]....
        /*02a4*/ 	.word	0x00000c80
        /*02a8*/ 	.word	0x000000ff
        /*02ac*/ 	.word	0x000000c8
        /*02b0*/ 	.short	0x0100
        /*02b2*/ 	.byte	0x05
	.zero		1


	//   ....[27]....
        /*02b4*/ 	.word	0x00000c90
        /*02b8*/ 	.word	0x000000ff
        /*02bc*/ 	.word	0x000000d8
        /*02c0*/ 	.short	0x0100
        /*02c2*/ 	.byte	0x05
	.zero		1


	//   ....[28]....
        /*02c4*/ 	.word	0x00001570
        /*02c8*/ 	.word	0x00000003
        /*02cc*/ 	.word	0x000000d0
        /*02d0*/ 	.short	0x010a
        /*02d2*/ 	.byte	0xff
	.zero		1


	//   ....[29]....
        /*02d4*/ 	.word	0x000015a0
        /*02d8*/ 	.word	0x00000003
        /*02dc*/ 	.word	0x000000c0
        /*02e0*/ 	.short	0x0101
        /*02e2*/ 	.byte	0xff
	.zero		1


	//   ....[30]....
        /*02e4*/ 	.word	0x00001670
        /*02e8*/ 	.word	0x000000ff
        /*02ec*/ 	.word	0x00000018
        /*02f0*/ 	.short	0x010a
        /*02f2*/ 	.byte	0x05
	.zero		1


	//   ....[31]....
        /*02f4*/ 	.word	0x00001710
        /*02f8*/ 	.word	0x000000ff
        /*02fc*/ 	.word	0x00000018
        /*0300*/ 	.short	0x010a
        /*0302*/ 	.byte	0x21
	.zero		1


	//   ....[32]....
        /*0304*/ 	.word	0x00001860
        /*0308*/ 	.word	0x000000ff
        /*030c*/ 	.word	0x00000018
        /*0310*/ 	.short	0x010a
        /*0312*/ 	.byte	0x08
	.zero		1


	//   ....[33]....
        /*0314*/ 	.word	0x00001a30
        /*0318*/ 	.word	0x000000ff
        /*031c*/ 	.word	0x00000058
        /*0320*/ 	.short	0x0101
        /*0322*/ 	.byte	0x04
	.zero		1


	//   ....[34]....
        /*0324*/ 	.word	0x00001a50
        /*0328*/ 	.word	0x000000ff
        /*032c*/ 	.word	0x00000018
        /*0330*/ 	.short	0x010a
        /*0332*/ 	.byte	0x05
	.zero		1


	//   ....[35]....
        /*0334*/ 	.word	0x00001ad0
        /*0338*/ 	.word	0x000000ff
        /*033c*/ 	.word	0x00000018
        /*0340*/ 	.short	0x010a
        /*0342*/ 	.byte	0x21
	.zero		1


	//   ....[36]....
        /*0344*/ 	.word	0x00001c30
        /*0348*/ 	.word	0x000000ff
        /*034c*/ 	.word	0x00000018
        /*0350*/ 	.short	0x010a
        /*0352*/ 	.byte	0x08
	.zero		1


	//   ....[37]....
        /*0354*/ 	.word	0x00001e00
        /*0358*/ 	.word	0x00000002
        /*035c*/ 	.word	0x00000060
        /*0360*/ 	.short	0x010a
        /*0362*/ 	.byte	0xff
	.zero		1


	//   ....[38]....
        /*0364*/ 	.word	0x00001ec0
        /*0368*/ 	.word	0x00000002
        /*036c*/ 	.word	0x00000000
        /*0370*/ 	.short	0x0101
        /*0372*/ 	.byte	0xff
	.zero		1


	//   ....[39]....
        /*0374*/ 	.word	0x00002420
        /*0378*/ 	.word	0x000000ff
        /*037c*/ 	.word	0x00000000
        /*0380*/ 	.short	0x010a
        /*0382*/ 	.byte	0x05
	.zero		1


	//   ....[40]....
        /*0384*/ 	.word	0x000024b0
        /*0388*/ 	.word	0x000000ff
        /*038c*/ 	.word	0x00000000
        /*0390*/ 	.short	0x010a
        /*0392*/ 	.byte	0x05
	.zero		1


	//   ....[41]....
        /*0394*/ 	.word	0x00002550
        /*0398*/ 	.word	0x00000000
        /*039c*/ 	.word	0x00000000
        /*03a0*/ 	.short	0x010a
        /*03a2*/ 	.byte	0xff
	.zero		1


	//   ....[42]....
        /*03a4*/ 	.word	0x00002670
        /*03a8*/ 	.word	0x00000000
        /*03ac*/ 	.word	0x000000c0
        /*03b0*/ 	.short	0x010a
        /*03b2*/ 	.byte	0xff
	.zero		1


	//   ....[43]....
        /*03b4*/ 	.word	0x000026d0
        /*03b8*/ 	.word	0x00000004
        /*03bc*/ 	.word	0x00000000
        /*03c0*/ 	.short	0x0101
        /*03c2*/ 	.byte	0xff
	.zero		1


	//   ....[44]....
        /*03c4*/ 	.word	0x000026f0
        /*03c8*/ 	.word	0x000000ff
        /*03cc*/ 	.word	0x00000070
        /*03d0*/ 	.short	0x010a
        /*03d2*/ 	.byte	0x05
	.zero		1


	//   ....[45]....
        /*03d4*/ 	.word	0x00002810
        /*03d8*/ 	.word	0x00000000
        /*03dc*/ 	.word	0x00000060
        /*03e0*/ 	.short	0x010a
        /*03e2*/ 	.byte	0xff
	.zero		1


	//   ....[46]....
        /*03e4*/ 	.word	0x00002920
        /*03e8*/ 	.word	0x00000000
        /*03ec*/ 	.word	0x00000000
        /*03f0*/ 	.short	0x0101
        /*03f2*/ 	.byte	0xff
	.zero		1


	//   ....[47]....
        /*03f4*/ 	.word	0x000029b0
        /*03f8*/ 	.word	0x000000ff
        /*03fc*/ 	.word	0x00000070
        /*0400*/ 	.short	0x0106
        /*0402*/ 	.byte	0x05
	.zero		1


	//   ....[48]....
        /*0404*/ 	.word	0x000029d0
        /*0408*/ 	.word	0x000000ff
        /*040c*/ 	.word	0x00000070
        /*0410*/ 	.short	0x010a
        /*0412*/ 	.byte	0x05
	.zero		1


	//   ....[49]....
        /*0414*/ 	.word	0x00002a60
        /*0418*/ 	.word	0x000000ff
        /*041c*/ 	.word	0x00000070
        /*0420*/ 	.short	0x0106
        /*0422*/ 	.byte	0x04
	.zero		1


	//   ....[50]....
        /*0424*/ 	.word	0x00002aa0
        /*0428*/ 	.word	0x00000000
        /*042c*/ 	.word	0x00000070
        /*0430*/ 	.short	0x010a
        /*0432*/ 	.byte	0xff
	.zero		1


	//   ....[51]....
        /*0434*/ 	.word	0x00003060
        /*0438*/ 	.word	0x00000000
        /*043c*/ 	.word	0x00000060
        /*0440*/ 	.short	0x010a
        /*0442*/ 	.byte	0xff
	.zero		1


	//   ....[52]....
        /*0444*/ 	.word	0x00003170
        /*0448*/ 	.word	0x00000003
        /*044c*/ 	.word	0x00000000
        /*0450*/ 	.short	0x0101
        /*0452*/ 	.byte	0xff
	.zero		1


	//   ....[53]....
        /*0454*/ 	.word	0x00003180
        /*0458*/ 	.word	0x000000ff
        /*045c*/ 	.word	0x00000000
        /*0460*/ 	.short	0x010a
        /*0462*/ 	.byte	0x05
	.zero		1


	//   ....[54]....
        /*0464*/ 	.word	0x000031a0
        /*0468*/ 	.word	0x000000ff
        /*046c*/ 	.word	0x000000a0
        /*0470*/ 	.short	0x010a
        /*0472*/ 	.byte	0x0e
	.zero		1


	//   ....[55]....
        /*0474*/ 	.word	0x00003270
        /*0478*/ 	.word	0x000000ff
        /*047c*/ 	.word	0x00000000
        /*0480*/ 	.short	0x010a
        /*0482*/ 	.byte	0x13
	.zero		1


	//   ....[56]....
        /*0484*/ 	.word	0x000033a0
        /*0488*/ 	.word	0x000000ff
        /*048c*/ 	.word	0x00000000
        /*0490*/ 	.short	0x010a
        /*0492*/ 	.byte	0x24
	.zero		1


	//   ....[57]....
        /*0494*/ 	.word	0x00003780
        /*0498*/ 	.word	0x000000ff
        /*049c*/ 	.word	0x00000000
        /*04a0*/ 	.short	0x010a
        /*04a2*/ 	.byte	0x05
	.zero		1


	//   ....[58]....
        /*04a4*/ 	.word	0x00003810
        /*04a8*/ 	.word	0x000000ff
        /*04ac*/ 	.word	0x00000000
        /*04b0*/ 	.short	0x010a
        /*04b2*/ 	.byte	0x05
	.zero		1


	//   ....[59]....
        /*04b4*/ 	.word	0x000038a0
        /*04b8*/ 	.word	0x000000ff
        /*04bc*/ 	.word	0x00000000
        /*04c0*/ 	.short	0x010a
        /*04c2*/ 	.byte	0x05
	.zero		1


	//   ....[60]....
        /*04c4*/ 	.word	0x00003930
        /*04c8*/ 	.word	0x000000ff
        /*04cc*/ 	.word	0x00000000
        /*04d0*/ 	.short	0x010a
        /*04d2*/ 	.byte	0x06
	.zero		1


	//   ....[61]....
        /*04d4*/ 	.word	0x00003d70
        /*04d8*/ 	.word	0x00000000
        /*04dc*/ 	.word	0x00000060
        /*04e0*/ 	.short	0x010a
        /*04e2*/ 	.byte	0xff
	.zero		1


	//   ....[62]....
        /*04e4*/ 	.word	0x00003e50
        /*04e8*/ 	.word	0x00000000
        /*04ec*/ 	.word	0x00000000
        /*04f0*/ 	.short	0x0101
        /*04f2*/ 	.byte	0xff
	.zero		1


	//   ....[63]....
        /*04f4*/ 	.word	0x00004170
        /*04f8*/ 	.word	0x000000ff
        /*04fc*/ 	.word	0x00000058
        /*0500*/ 	.short	0x010a
        /*0502*/ 	.byte	0x04
	.zero		1


	//   ....[64]....
        /*0504*/ 	.word	0x00004350
        /*0508*/ 	.word	0x000000ff
        /*050c*/ 	.word	0x00000040
        /*0510*/ 	.short	0x010a
        /*0512*/ 	.byte	0x0d
	.zero		1


	//   ....[65]....
        /*0514*/ 	.word	0x000047a0
        /*0518*/ 	.word	0x000000ff
        /*051c*/ 	.word	0x00000030
        /*0520*/ 	.short	0x010b
        /*0522*/ 	.byte	0x0d
	.zero		1


	//   ....[66]....
        /*0524*/ 	.word	0x00004800
        /*0528*/ 	.word	0x000000ff
        /*052c*/ 	.word	0x00000000
        /*0530*/ 	.short	0x0101
        /*0532*/ 	.byte	0x15
	.zero		1


	//   ....[67]....
        /*0534*/ 	.word	0x000048b0
        /*0538*/ 	.word	0x000000ff
        /*053c*/ 	.word	0x00000000
        /*0540*/ 	.short	0x010a
        /*0542*/ 	.byte	0x04
	.zero		1


	//   ....[68]....
        /*0544*/ 	.word	0x00004950
        /*0548*/ 	.word	0x00000000
        /*054c*/ 	.word	0x00000000
        /*0550*/ 	.short	0x010a
        /*0552*/ 	.byte	0xff
	.zero		1


	//   ....[69]....
        /*0554*/ 	.word	0x00004c40
        /*0558*/ 	.word	0x00000000
        /*055c*/ 	.word	0x00000060
        /*0560*/ 	.short	0x010a
        /*0562*/ 	.byte	0xff
	.zero		1


	//   ....[70]....
        /*0564*/ 	.word	0x00004d50
        /*0568*/ 	.word	0x00000000
        /*056c*/ 	.word	0x00000000
        /*0570*/ 	.short	0x0101
        /*0572*/ 	.byte	0xff
	.zero		1


	//   ....[71]....
        /*0574*/ 	.word	0x00005750
        /*0578*/ 	.word	0x00000000
        /*057c*/ 	.word	0x00000030
        /*0580*/ 	.short	0x010a
        /*0582*/ 	.byte	0xff
	.zero		1


	//   ....[72]....
        /*0584*/ 	.word	0x000057f0
        /*0588*/ 	.word	0x000000a0
        /*058c*/ 	.word	0x00000080
        /*0590*/ 	.short	0x010a
        /*0592*/ 	.byte	0xff
	.zero		1


	//   ....[73]....
        /*0594*/ 	.word	0x000058f0
        /*0598*/ 	.word	0x00000000
        /*059c*/ 	.word	0x00000030
        /*05a0*/ 	.short	0x010a
        /*05a2*/ 	.byte	0xff
	.zero		1


	//   ....[74]....
        /*05a4*/ 	.word	0x00005b70
        /*05a8*/ 	.word	0x000000a0
        /*05ac*/ 	.word	0x00000080
        /*05b0*/ 	.short	0x010a
        /*05b2*/ 	.byte	0xff
	.zero		1


	//   ....[75]....
        /*05b4*/ 	.word	0x000064b0
        /*05b8*/ 	.word	0x000000ff
        /*05bc*/ 	.word	0x00000000
        /*05c0*/ 	.short	0x0101
        /*05c2*/ 	.byte	0x05
	.zero		1


	//   ....[76]....
        /*05c4*/ 	.word	0x000078b0
        /*05c8*/ 	.word	0x00000000
        /*05cc*/ 	.word	0x00000000
        /*05d0*/ 	.short	0x0101
        /*05d2*/ 	.byte	0xff
	.zero		1


	//   ....[77]....
        /*05d4*/ 	.word	0x00007b50
        /*05d8*/ 	.word	0x00000003
        /*05dc*/ 	.word	0x000000d0
        /*05e0*/ 	.short	0x010a
        /*05e2*/ 	.byte	0xff
	.zero		1


	//   ....[78]....
        /*05e4*/ 	.word	0x00007bb0
        /*05e8*/ 	.word	0x00000002
        /*05ec*/ 	.word	0x00000018
        /*05f0*/ 	.short	0x010a
        /*05f2*/ 	.byte	0xff
	.zero		1


	//   ....[79]....
        /*05f4*/ 	.word	0x00007c10
        /*05f8*/ 	.word	0x00000002
        /*05fc*/ 	.word	0x00000018
        /*0600*/ 	.short	0x010a
        /*0602*/ 	.byte	0xff
	.zero		1


	//   ....[80]....
        /*0604*/ 	.word	0x00007c60
        /*0608*/ 	.word	0x00000002
        /*060c*/ 	.word	0x00000060
        /*0610*/ 	.short	0x010a
        /*0612*/ 	.byte	0xff
	.zero		1


	//   ....[81]....
        /*0614*/ 	.word	0x00007cc0
        /*0618*/ 	.word	0x00000000
        /*061c*/ 	.word	0x00000000
        /*0620*/ 	.short	0x010a
        /*0622*/ 	.byte	0xff
	.zero		1


	//   ....[82]....
        /*0624*/ 	.word	0x00007d20
        /*0628*/ 	.word	0x00000000
        /*062c*/ 	.word	0x00000000
        /*0630*/ 	.short	0x010a
        /*0632*/ 	.byte	0xff
	.zero		1


	//   ....[83]....
        /*0634*/ 	.word	0x00007d70
        /*0638*/ 	.word	0x00000000
        /*063c*/ 	.word	0x000000c0
        /*0640*/ 	.short	0x010a
        /*0642*/ 	.byte	0xff
	.zero		1


	//   ....[84]....
        /*0644*/ 	.word	0x00007dd0
        /*0648*/ 	.word	0x00000000
        /*064c*/ 	.word	0x00000070
        /*0650*/ 	.short	0x010a
        /*0652*/ 	.byte	0xff
	.zero		1


	//   ....[85]....
        /*0654*/ 	.word	0x00007e20
        /*0658*/ 	.word	0x00000000
        /*065c*/ 	.word	0x00000060
        /*0660*/ 	.short	0x010a
        /*0662*/ 	.byte	0xff
	.zero		1


	//   ....[86]....
        /*0664*/ 	.word	0x00007e80
        /*0668*/ 	.word	0x00000000
        /*066c*/ 	.word	0x00000070
        /*0670*/ 	.short	0x010a
        /*0672*/ 	.byte	0xff
	.zero		1


	//   ....[87]....
        /*0674*/ 	.word	0x00007ed0
        /*0678*/ 	.word	0x00000000
        /*067c*/ 	.word	0x00000060
        /*0680*/ 	.short	0x010a
        /*0682*/ 	.byte	0xff
	.zero		1


	//   ....[88]....
        /*0684*/ 	.word	0x00007f30
        /*0688*/ 	.word	0x00000003
        /*068c*/ 	.word	0x000000a0
        /*0690*/ 	.short	0x010a
        /*0692*/ 	.byte	0xff
	.zero		1


	//   ....[89]....
        /*0694*/ 	.word	0x00007f90
        /*0698*/ 	.word	0x00000000
        /*069c*/ 	.word	0x00000000
        /*06a0*/ 	.short	0x010a
        /*06a2*/ 	.byte	0xff
	.zero		1


	//   ....[90]....
        /*06a4*/ 	.word	0x00007ff0
        /*06a8*/ 	.word	0x00000000
        /*06ac*/ 	.word	0x00000000
        /*06b0*/ 	.short	0x010a
        /*06b2*/ 	.byte	0xff
	.zero		1


	//   ....[91]....
        /*06b4*/ 	.word	0x00008050
        /*06b8*/ 	.word	0x00000000
        /*06bc*/ 	.word	0x00000000
        /*06c0*/ 	.short	0x010a
        /*06c2*/ 	.byte	0xff
	.zero		1


	//   ....[92]....
        /*06c4*/ 	.word	0x000080b0
        /*06c8*/ 	.word	0x00000000
        /*06cc*/ 	.word	0x00000000
        /*06d0*/ 	.short	0x010a
        /*06d2*/ 	.byte	0xff
	.zero		1


	//   ....[93]....
        /*06d4*/ 	.word	0x00008110
        /*06d8*/ 	.word	0x00000000
        /*06dc*/ 	.word	0x00000000
        /*06e0*/ 	.short	0x010a
        /*06e2*/ 	.byte	0xff
	.zero		1


	//   ....[94]....
        /*06e4*/ 	.word	0x00008160
        /*06e8*/ 	.word	0x00000000
        /*06ec*/ 	.word	0x00000060
        /*06f0*/ 	.short	0x010a
        /*06f2*/ 	.byte	0xff
	.zero		1


	//   ....[95]....
        /*06f4*/ 	.word	0x000081c0
        /*06f8*/ 	.word	0x00000000
        /*06fc*/ 	.word	0x00000058
        /*0700*/ 	.short	0x010a
        /*0702*/ 	.byte	0xff
	.zero		1


	//   ....[96]....
        /*0704*/ 	.word	0x00008220
        /*0708*/ 	.word	0x00000003
        /*070c*/ 	.word	0x00000040
        /*0710*/ 	.short	0x010a
        /*0712*/ 	.byte	0xff
	.zero		1


	//   ....[97]....
        /*0714*/ 	.word	0x00008280
        /*0718*/ 	.word	0x00000000
        /*071c*/ 	.word	0x00000000
        /*0720*/ 	.short	0x010a
        /*0722*/ 	.byte	0xff
	.zero		1


	//   ....[98]....
        /*0724*/ 	.word	0x000082d0
        /*0728*/ 	.word	0x00000000
        /*072c*/ 	.word	0x00000060
        /*0730*/ 	.short	0x010a
        /*0732*/ 	.byte	0xff
	.zero		1


	//   ....[99]....
        /*0734*/ 	.word	0x00008320
        /*0738*/ 	.word	0x00000000
        /*073c*/ 	.word	0x00000030
        /*0740*/ 	.short	0x010a
        /*0742*/ 	.byte	0xff
	.zero		1


	//   ....[100]....
        /*0744*/ 	.word	0x00008370
        /*0748*/ 	.word	0x000000a0
        /*074c*/ 	.word	0x00000080
        /*0750*/ 	.short	0x010a
        /*0752*/ 	.byte	0xff
	.zero		1


	//----- nvinfo : EIATTR_NUM_MBARRIERS
	.align		4
.L_47:
        /*0754*/ 	.byte	0x03, 0x38
        /*0756*/ 	.short	0x001c


	//----- nvinfo : EIATTR_EXIT_INSTR_OFFSETS
	.align		4
        /*0758*/ 	.byte	0x04, 0x1c
        /*075a*/ 	.short	(.L_49 - .L_48)


	//   ....[0]....
.L_48:
        /*075c*/ 	.word	0x00002580


	//   ....[1]....
        /*0760*/ 	.word	0x00002a70


	//   ....[2]....
        /*0764*/ 	.word	0x00002ad0


	//   ....[3]....
        /*0768*/ 	.word	0x00003b90


	//   ....[4]....
        /*076c*/ 	.word	0x00004980


	//   ....[5]....
        /*0770*/ 	.word	0x000049c0


	//   ....[6]....
        /*0774*/ 	.word	0x00007a60


	//   ....[7]....
        /*0778*/ 	.word	0x00007ae0


	//   ....[8]....
        /*077c*/ 	.word	0x00007b10


	//   ....[9]....
        /*0780*/ 	.word	0x00007b40


	//----- nvinfo : EIATTR_MAX_THREADS
	.align		4
.L_49:
        /*0784*/ 	.byte	0x04, 0x05
        /*0786*/ 	.short	(.L_51 - .L_50)
.L_50:
        /*0788*/ 	.word	0x00000100
        /*078c*/ 	.word	0x00000001
        /*0790*/ 	.word	0x00000001


	//----- nvinfo : EIATTR_CRS_STACK_SIZE
	.align		4
.L_51:
        /*0794*/ 	.byte	0x04, 0x1e
        /*0796*/ 	.short	(.L_53 - .L_52)
.L_52:
        /*0798*/ 	.word	0x00000000


	//----- nvinfo : EIATTR_CBANK_PARAM_SIZE
	.align		4
.L_53:
        /*079c*/ 	.byte	0x03, 0x19
        /*079e*/ 	.short	0x0800


	//----- nvinfo : EIATTR_PARAM_CBANK
	.align		4
        /*07a0*/ 	.byte	0x04, 0x0a
        /*07a2*/ 	.short	(.L_55 - .L_54)
	.align		4
.L_54:
        /*07a4*/ 	.word	index@(.nv.constant0._ZN7cutlass13device_kernelINS_4gemm6kernel13GemmUniversalIN4cute5tupleIJiiiiEEENS1_10collective13CollectiveMmaINS1_35MainloopSm100TmaUmmaWarpSpecializedILi3ELi2ELi4ENS5_IJNS4_1CILi1EEESB_SB_EEEEENS5_IJNSA_ILi128EEENSA_ILi80EEESE_EEENS_10bfloat16_tENS5_IJlSB_lEEESH_SI_NS4_8TiledMMAINS4_8MMA_AtomIJNS4_20SM100_MMA_F16BF16_SSISH_SH_fLi128ELi80ELNS4_4UMMA5MajorE0ELSN_0ELNSM_7ScaleInE0ELSO_0EEEEEENS4_6LayoutISC_NS5_IJNSA_ILi0EEESS_SS_EEEEENS5_IJNS4_10UnderscoreESV_SV_EEEEENS4_13SM90_TMA_LOADENS4_14ComposedLayoutINS4_7SwizzleILi3ELi4ELi3EEENS4_18smem_ptr_flag_bitsILi16EEENSR_INS5_IJNSA_ILi8EEENSA_ILi64EEEEEENS5_IJS15_SB_EEEEEEEvNS4_8identityESY_S19_vS1A_EENS_8epilogue10collective18CollectiveEpilogueINS1C_23Sm100TmaWarpSpecializedILi2ELi1ELi80ELb1ELb0EEEJSG_NS5_IJNSR_ISE_SB_EENSR_ISF_SB_EEEEESH_SI_SH_SI_NS1C_6fusion15FusionCallbacksIS1G_NS1K_17LinearCombinationISH_fSH_fLNS_15FloatRoundStyleE2EEESG_S1J_JEEENS4_5SM1004TMEM4LOAD26SM100_TMEM_LOAD_32dp32b16xESY_NSZ_INS10_ILi1ELi4ELi3EEES13_NSR_INS5_IJS14_NSA_ILi16EEEEEENS5_IJS1V_SB_EEEEEEENS4_39AutoVectorizingCopyWithAssumedAlignmentILi128EEENS4_14SM90_TMA_STOREES1Z_S21_S21_EEEvvEEEEvNT_6ParamsE)
        /*07a8*/ 	.short	0x0380
        /*07aa*/ 	.short	0x0800


	//----- nvinfo : EIATTR_SW_WAR
	.align		4
.L_55:
        /*07ac*/ 	.byte	0x04, 0x36
        /*07ae*/ 	.short	(.L_57 - .L_56)
.L_56:
        /*07b0*/ 	.word	0x00000008
.L_57:


//--------------------- .nv.callgraph             --------------------------
	.section	.nv.callgraph,"",@"SHT_CUDA_CALLGRAPH"
	.align	4
	.sectionentsize	8
	.align		4
        /*0000*/ 	.word	0x00000000
	.align		4
        /*0004*/ 	.word	0xffffffff
	.align		4
        /*0008*/ 	.word	index@(_ZN7cutlass13device_kernelINS_4gemm6kernel13GemmUniversalIN4cute5tupleIJiiiiEEENS1_10collective13CollectiveMmaINS1_35MainloopSm100TmaUmmaWarpSpecializedILi3ELi2ELi4ENS5_IJNS4_1CILi1EEESB_SB_EEEEENS5_IJNSA_ILi128EEENSA_ILi80EEESE_EEENS_10bfloat16_tENS5_IJlSB_lEEESH_SI_NS4_8TiledMMAINS4_8MMA_AtomIJNS4_20SM100_MMA_F16BF16_SSISH_SH_fLi128ELi80ELNS4_4UMMA5MajorE0ELSN_0ELNSM_7ScaleInE0ELSO_0EEEEEENS4_6LayoutISC_NS5_IJNSA_ILi0EEESS_SS_EEEEENS5_IJNS4_10UnderscoreESV_SV_EEEEENS4_13SM90_TMA_LOADENS4_14ComposedLayoutINS4_7SwizzleILi3ELi4ELi3EEENS4_18smem_ptr_flag_bitsILi16EEENSR_INS5_IJNSA_ILi8EEENSA_ILi64EEEEEENS5_IJS15_SB_EEEEEEEvNS4_8identityESY_S19_vS1A_EENS_8epilogue10collective18CollectiveEpilogueINS1C_23Sm100TmaWarpSpecializedILi2ELi1ELi80ELb1ELb0EEEJSG_NS5_IJNSR_ISE_SB_EENSR_ISF_SB_EEEEESH_SI_SH_SI_NS1C_6fusion15FusionCallbacksIS1G_NS1K_17LinearCombinationISH_fSH_fLNS_15FloatRoundStyleE2EEESG_S1J_JEEENS4_5SM1004TMEM4LOAD26SM100_TMEM_LOAD_32dp32b16xESY_NSZ_INS10_ILi1ELi4ELi3EEES13_NSR_INS5_IJS14_NSA_ILi16EEEEEENS5_IJS1V_SB_EEEEEEENS4_39AutoVectorizingCopyWithAssumedAlignmentILi128EEENS4_14SM90_TMA_STOREES1Z_S21_S21_EEEvvEEEEvNT_6ParamsE)
	.align		4
        /*000c*/ 	.word	index@(__assertfail)
	.align		4
        /*0010*/ 	.word	0x00000000
	.align		4
        /*0014*/ 	.word	0xfffffffe
	.align		4
        /*0018*/ 	.word	0x00000000
	.align		4
        /*001c*/ 	.word	0xfffffffd
	.align		4
        /*0020*/ 	.word	0x00000000
	.align		4
        /*0024*/ 	.word	0xfffffffc


//--------------------- .nv.constant4             --------------------------
	.section	.nv.constant4,"a",@progbits
	.align	8
	.align		8
.nv.constant4:
        /*0000*/ 	.dword	__assertfail
	.align		8
        /*0008*/ 	.dword	__unnamed_1
	.align		8
        /*0010*/ 	.dword	__unnamed_2
	.align		8
        /*0018*/ 	.dword	_ZN39_INTERNAL_6f8fa69d_4_k_cu_4a4fee2e_99644cuda3std3__45__cpo5beginE
	.align		8
        /*0020*/ 	.dword	_ZN39_INTERNAL_6f8fa69d_4_k_cu_4a4fee2e_99644cuda3std3__45__cpo3endE
	.align		8
        /*0028*/ 	.dword	_ZN39_INTERNAL_6f8fa69d_4_k_cu_4a4fee2e_99644cuda3std3__45__cpo6cbeginE
	.align		8
        /*0030*/ 	.dword	_ZN39_INTERNAL_6f8fa69d_4_k_cu_4a4fee2e_99644cuda3std3__45__cpo4cendE
	.align		8
        /*0038*/ 	.dword	_ZN39_INTERNAL_6f8fa69d_4_k_cu_4a4fee2e_99644cuda3std3__441_GLOBAL__N__6f8fa69d_4_k_cu_4a4fee2e_99646ignoreE
	.align		8
        /*0040*/ 	.dword	_ZN39_INTERNAL_6f8fa69d_4_k_cu_4a4fee2e_99644cuda3std3__419piecewise_constructE
	.align		8
        /*0048*/ 	.dword	_ZN39_INTERNAL_6f8fa69d_4_k_cu_4a4fee2e_99644cuda3std3__48in_placeE
	.align		8
        /*0050*/ 	.dword	_ZN39_INTERNAL_6f8fa69d_4_k_cu_4a4fee2e_99644cuda3std6ranges3__45__cpo4swapE
	.align		8
        /*0058*/ 	.dword	_ZN39_INTERNAL_6f8fa69d_4_k_cu_4a4fee2e_99644cuda3std6ranges3__45__cpo9iter_moveE
	.align		8
        /*0060*/ 	.dword	_ZN39_INTERNAL_6f8fa69d_4_k_cu_4a4fee2e_99644cute7productE
	.align		8
        /*0068*/ 	.dword	_ZN39_INTERNAL_6f8fa69d_4_k_cu_4a4fee2e_99644cute1_E
	.align		8
        /*0070*/ 	.dword	$str$25
	.align		8
        /*0078*/ 	.dword	$str$26
	.align		8
        /*0080*/ 	.dword	$str$27
	.align		8
        /*0088*/ 	.dword	$str$28


//--------------------- .text._ZN7cutlass13device_kernelINS_4gemm6kernel13GemmUniversalIN4cute5tupleIJiiiiEEENS1_10collective13CollectiveMmaINS1_35MainloopSm100TmaUmmaWarpSpecializedILi3ELi2ELi4ENS5_IJNS4_1CILi1EEESB_SB_EEEEENS5_IJNSA_ILi128EEENSA_ILi80EEESE_EEENS_10bfloat16_tENS5_IJlSB_lEEESH_SI_NS4_8TiledMMAINS4_8MMA_AtomIJNS4_20SM100_MMA_F16BF16_SSISH_SH_fLi128ELi80ELNS4_4UMMA5MajorE0ELSN_0ELNSM_7ScaleInE0ELSO_0EEEEEENS4_6LayoutISC_NS5_IJNSA_ILi0EEESS_SS_EEEEENS5_IJNS4_10UnderscoreESV_SV_EEEEENS4_13SM90_TMA_LOADENS4_14ComposedLayoutINS4_7SwizzleILi3ELi4ELi3EEENS4_18smem_ptr_flag_bitsILi16EEENSR_INS5_IJNSA_ILi8EEENSA_ILi64EEEEEENS5_IJS15_SB_EEEEEEEvNS4_8identityESY_S19_vS1A_EENS_8epilogue10collective18CollectiveEpilogueINS1C_23Sm100TmaWarpSpecializedILi2ELi1ELi80ELb1ELb0EEEJSG_NS5_IJNSR_ISE_SB_EENSR_ISF_SB_EEEEESH_SI_SH_SI_NS1C_6fusion15FusionCallbacksIS1G_NS1K_17LinearCombinationISH_fSH_fLNS_15FloatRoundStyleE2EEESG_S1J_JEEENS4_5SM1004TMEM4LOAD26SM100_TMEM_LOAD_32dp32b16xESY_NSZ_INS10_ILi1ELi4ELi3EEES13_NSR_INS5_IJS14_NSA_ILi16EEEEEENS5_IJS1V_SB_EEEEEEENS4_39AutoVectorizingCopyWithAssumedAlignmentILi128EEENS4_14SM90_TMA_STOREES1Z_S21_S21_EEEvvEEEEvNT_6ParamsE --------------------------
	.section	.text._ZN7cutlass13device_kernelINS_4gemm6kernel13GemmUniversalIN4cute5tupleIJiiiiEEENS1_10collective13CollectiveMmaINS1_35MainloopSm100TmaUmmaWarpSpecializedILi3ELi2ELi4ENS5_IJNS4_1CILi1EEESB_SB_EEEEENS5_IJNSA_ILi128EEENSA_ILi80EEESE_EEENS_10bfloat16_tENS5_IJlSB_lEEESH_SI_NS4_8TiledMMAINS4_8MMA_AtomIJNS4_20SM100_MMA_F16BF16_SSISH_SH_fLi128ELi80ELNS4_4UMMA5MajorE0ELSN_0ELNSM_7ScaleInE0ELSO_0EEEEEENS4_6LayoutISC_NS5_IJNSA_ILi0EEESS_SS_EEEEENS5_IJNS4_10UnderscoreESV_SV_EEEEENS4_13SM90_TMA_LOADENS4_14ComposedLayoutINS4_7SwizzleILi3ELi4ELi3EEENS4_18smem_ptr_flag_bitsILi16EEENSR_INS5_IJNSA_ILi8EEENSA_ILi64EEEEEENS5_IJS15_SB_EEEEEEEvNS4_8identityESY_S19_vS1A_EENS_8epilogue10collective18CollectiveEpilogueINS1C_23Sm100TmaWarpSpecializedILi2ELi1ELi80ELb1ELb0EEEJSG_NS5_IJNSR_ISE_SB_EENSR_ISF_SB_EEEEESH_SI_SH_SI_NS1C_6fusion15FusionCallbacksIS1G_NS1K_17LinearCombinationISH_fSH_fLNS_15FloatRoundStyleE2EEESG_S1J_JEEENS4_5SM1004TMEM4LOAD26SM100_TMEM_LOAD_32dp32b16xESY_NSZ_INS10_ILi1ELi4ELi3EEES13_NSR_INS5_IJS14_NSA_ILi16EEEEEENS5_IJS1V_SB_EEEEEEENS4_39AutoVectorizingCopyWithAssumedAlignmentILi128EEENS4_14SM90_TMA_STOREES1Z_S21_S21_EEEvvEEEEvNT_6ParamsE,"ax",@progbits
	.align	128
.text._ZN7cutlass13device_kernelINS_4gemm6kernel13GemmUniversalIN4cute5tupleIJiiiiEEENS1_10collective13CollectiveMmaINS1_35MainloopSm100TmaUmmaWarpSpecializedILi3ELi2ELi4ENS5_IJNS4_1CILi1EEESB_SB_EEEEENS5_IJNSA_ILi128EEENSA_ILi80EEESE_EEENS_10bfloat16_tENS5_IJlSB_lEEESH_SI_NS4_8TiledMMAINS4_8MMA_AtomIJNS4_20SM100_MMA_F16BF16_SSISH_SH_fLi128ELi80ELNS4_4UMMA5MajorE0ELSN_0ELNSM_7ScaleInE0ELSO_0EEEEEENS4_6LayoutISC_NS5_IJNSA_ILi0EEESS_SS_EEEEENS5_IJNS4_10UnderscoreESV_SV_EEEEENS4_13SM90_TMA_LOADENS4_14ComposedLayoutINS4_7SwizzleILi3ELi4ELi3EEENS4_18smem_ptr_flag_bitsILi16EEENSR_INS5_IJNSA_ILi8EEENSA_ILi64EEEEEENS5_IJS15_SB_EEEEEEEvNS4_8identityESY_S19_vS1A_EENS_8epilogue10collective18CollectiveEpilogueINS1C_23Sm100TmaWarpSpecializedILi2ELi1ELi80ELb1ELb0EEEJSG_NS5_IJNSR_ISE_SB_EENSR_ISF_SB_EEEEESH_SI_SH_SI_NS1C_6fusion15FusionCallbacksIS1G_NS1K_17LinearCombinationISH_fSH_fLNS_15FloatRoundStyleE2EEESG_S1J_JEEENS4_5SM1004TMEM4LOAD26SM100_TMEM_LOAD_32dp32b16xESY_NSZ_INS10_ILi1ELi4ELi3EEES13_NSR_INS5_IJS14_NSA_ILi16EEEEEENS5_IJS1V_SB_EEEEEEENS4_39AutoVectorizingCopyWithAssumedAlignmentILi128EEENS4_14SM90_TMA_STOREES1Z_S21_S21_EEEvvEEEEvNT_6ParamsE:
        .type           _ZN7cutlass13device_kernelINS_4gemm6kernel13GemmUniversalIN4cute5tupleIJiiiiEEENS1_10collective13CollectiveMmaINS1_35MainloopSm100TmaUmmaWarpSpecializedILi3ELi2ELi4ENS5_IJNS4_1CILi1EEESB_SB_EEEEENS5_IJNSA_ILi128EEENSA_ILi80EEESE_EEENS_10bfloat16_tENS5_IJlSB_lEEESH_SI_NS4_8TiledMMAINS4_8MMA_AtomIJNS4_20SM100_MMA_F16BF16_SSISH_SH_fLi128ELi80ELNS4_4UMMA5MajorE0ELSN_0ELNSM_7ScaleInE0ELSO_0EEEEEENS4_6LayoutISC_NS5_IJNSA_ILi0EEESS_SS_EEEEENS5_IJNS4_10UnderscoreESV_SV_EEEEENS4_13SM90_TMA_LOADENS4_14ComposedLayoutINS4_7SwizzleILi3ELi4ELi3EEENS4_18smem_ptr_flag_bitsILi16EEENSR_INS5_IJNSA_ILi8EEENSA_ILi64EEEEEENS5_IJS15_SB_EEEEEEEvNS4_8identityESY_S19_vS1A_EENS_8epilogue10collective18CollectiveEpilogueINS1C_23Sm100TmaWarpSpecializedILi2ELi1ELi80ELb1ELb0EEEJSG_NS5_IJNSR_ISE_SB_EENSR_ISF_SB_EEEEESH_SI_SH_SI_NS1C_6fusion15FusionCallbacksIS1G_NS1K_17LinearCombinationISH_fSH_fLNS_15FloatRoundStyleE2EEESG_S1J_JEEENS4_5SM1004TMEM4LOAD26SM100_TMEM_LOAD_32dp32b16xESY_NSZ_INS10_ILi1ELi4ELi3EEES13_NSR_INS5_IJS14_NSA_ILi16EEEEEENS5_IJS1V_SB_EEEEEEENS4_39AutoVectorizingCopyWithAssumedAlignmentILi128EEENS4_14SM90_TMA_STOREES1Z_S21_S21_EEEvvEEEEvNT_6ParamsE,@function
        .size           _ZN7cutlass13device_kernelINS_4gemm6kernel13GemmUniversalIN4cute5tupleIJiiiiEEENS1_10collective13CollectiveMmaINS1_35MainloopSm100TmaUmmaWarpSpecializedILi3ELi2ELi4ENS5_IJNS4_1CILi1EEESB_SB_EEEEENS5_IJNSA_ILi128EEENSA_ILi80EEESE_EEENS_10bfloat16_tENS5_IJlSB_lEEESH_SI_NS4_8TiledMMAINS4_8MMA_AtomIJNS4_20SM100_MMA_F16BF16_SSISH_SH_fLi128ELi80ELNS4_4UMMA5MajorE0ELSN_0ELNSM_7ScaleInE0ELSO_0EEEEEENS4_6LayoutISC_NS5_IJNSA_ILi0EEESS_SS_EEEEENS5_IJNS4_10UnderscoreESV_SV_EEEEENS4_13SM90_TMA_LOADENS4_14ComposedLayoutINS4_7SwizzleILi3ELi4ELi3EEENS4_18smem_ptr_flag_bitsILi16EEENSR_INS5_IJNSA_ILi8EEENSA_ILi64EEEEEENS5_IJS15_SB_EEEEEEEvNS4_8identityESY_S19_vS1A_EENS_8epilogue10collective18CollectiveEpilogueINS1C_23Sm100TmaWarpSpecializedILi2ELi1ELi80ELb1ELb0EEEJSG_NS5_IJNSR_ISE_SB_EENSR_ISF_SB_EEEEESH_SI_SH_SI_NS1C_6fusion15FusionCallbacksIS1G_NS1K_17LinearCombinationISH_fSH_fLNS_15FloatRoundStyleE2EEESG_S1J_JEEENS4_5SM1004TMEM4LOAD26SM100_TMEM_LOAD_32dp32b16xESY_NSZ_INS10_ILi1ELi4ELi3EEES13_NSR_INS5_IJS14_NSA_ILi16EEEEEENS5_IJS1V_SB_EEEEEEENS4_39AutoVectorizingCopyWithAssumedAlignmentILi128EEENS4_14SM90_TMA_STOREES1Z_S21_S21_EEEvvEEEEvNT_6ParamsE,(.L_x_138 - _ZN7cutlass13device_kernelINS_4gemm6kernel13GemmUniversalIN4cute5tupleIJiiiiEEENS1_10collective13CollectiveMmaINS1_35MainloopSm100TmaUmmaWarpSpecializedILi3ELi2ELi4ENS5_IJNS4_1CILi1EEESB_SB_EEEEENS5_IJNSA_ILi128EEENSA_ILi80EEESE_EEENS_10bfloat16_tENS5_IJlSB_lEEESH_SI_NS4_8TiledMMAINS4_8MMA_AtomIJNS4_20SM100_MMA_F16BF16_SSISH_SH_fLi128ELi80ELNS4_4UMMA5MajorE0ELSN_0ELNSM_7ScaleInE0ELSO_0EEEEEENS4_6LayoutISC_NS5_IJNSA_ILi0EEESS_SS_EEEEENS5_IJNS4_10UnderscoreESV_SV_EEEEENS4_13SM90_TMA_LOADENS4_14ComposedLayoutINS4_7SwizzleILi3ELi4ELi3EEENS4_18smem_ptr_flag_bitsILi16EEENSR_INS5_IJNSA_ILi8EEENSA_ILi64EEEEEENS5_IJS15_SB_EEEEEEEvNS4_8identityESY_S19_vS1A_EENS_8epilogue10collective18CollectiveEpilogueINS1C_23Sm100TmaWarpSpecializedILi2ELi1ELi80ELb1ELb0EEEJSG_NS5_IJNSR_ISE_SB_EENSR_ISF_SB_EEEEESH_SI_SH_SI_NS1C_6fusion15FusionCallbacksIS1G_NS1K_17LinearCombinationISH_fSH_fLNS_15FloatRoundStyleE2EEESG_S1J_JEEENS4_5SM1004TMEM4LOAD26SM100_TMEM_LOAD_32dp32b16xESY_NSZ_INS10_ILi1ELi4ELi3EEES13_NSR_INS5_IJS14_NSA_ILi16EEEEEENS5_IJS1V_SB_EEEEEEENS4_39AutoVectorizingCopyWithAssumedAlignmentILi128EEENS4_14SM90_TMA_STOREES1Z_S21_S21_EEEvvEEEEvNT_6ParamsE)
        .other          _ZN7cutlass13device_kernelINS_4gemm6kernel13GemmUniversalIN4cute5tupleIJiiiiEEENS1_10collective13CollectiveMmaINS1_35MainloopSm100TmaUmmaWarpSpecializedILi3ELi2ELi4ENS5_IJNS4_1CILi1EEESB_SB_EEEEENS5_IJNSA_ILi128EEENSA_ILi80EEESE_EEENS_10bfloat16_tENS5_IJlSB_lEEESH_SI_NS4_8TiledMMAINS4_8MMA_AtomIJNS4_20SM100_MMA_F16BF16_SSISH_SH_fLi128ELi80ELNS4_4UMMA5MajorE0ELSN_0ELNSM_7ScaleInE0ELSO_0EEEEEENS4_6LayoutISC_NS5_IJNSA_ILi0EEESS_SS_EEEEENS5_IJNS4_10UnderscoreESV_SV_EEEEENS4_13SM90_TMA_LOADENS4_14ComposedLayoutINS4_7SwizzleILi3ELi4ELi3EEENS4_18smem_ptr_flag_bitsILi16EEENSR_INS5_IJNSA_ILi8EEENSA_ILi64EEEEEENS5_IJS15_SB_EEEEEEEvNS4_8identityESY_S19_vS1A_EENS_8epilogue10collective18CollectiveEpilogueINS1C_23Sm100TmaWarpSpecializedILi2ELi1ELi80ELb1ELb0EEEJSG_NS5_IJNSR_ISE_SB_EENSR_ISF_SB_EEEEESH_SI_SH_SI_NS1C_6fusion15FusionCallbacksIS1G_NS1K_17LinearCombinationISH_fSH_fLNS_15FloatRoundStyleE2EEESG_S1J_JEEENS4_5SM1004TMEM4LOAD26SM100_TMEM_LOAD_32dp32b16xESY_NSZ_INS10_ILi1ELi4ELi3EEES13_NSR_INS5_IJS14_NSA_ILi16EEEEEENS5_IJS1V_SB_EEEEEEENS4_39AutoVectorizingCopyWithAssumedAlignmentILi128EEENS4_14SM90_TMA_STOREES1Z_S21_S21_EEEvvEEEEvNT_6ParamsE,@"STO_CUDA_ENTRY STV_DEFAULT"
_ZN7cutlass13device_kernelINS_4gemm6kernel13GemmUniversalIN4cute5tupleIJiiiiEEENS1_10collective13CollectiveMmaINS1_35MainloopSm100TmaUmmaWarpSpecializedILi3ELi2ELi4ENS5_IJNS4_1CILi1EEESB_SB_EEEEENS5_IJNSA_ILi128EEENSA_ILi80EEESE_EEENS_10bfloat16_tENS5_IJlSB_lEEESH_SI_NS4_8TiledMMAINS4_8MMA_AtomIJNS4_20SM100_MMA_F16BF16_SSISH_SH_fLi128ELi80ELNS4_4UMMA5MajorE0ELSN_0ELNSM_7ScaleInE0ELSO_0EEEEEENS4_6LayoutISC_NS5_IJNSA_ILi0EEESS_SS_EEEEENS5_IJNS4_10UnderscoreESV_SV_EEEEENS4_13SM90_TMA_LOADENS4_14ComposedLayoutINS4_7SwizzleILi3ELi4ELi3EEENS4_18smem_ptr_flag_bitsILi16EEENSR_INS5_IJNSA_ILi8EEENSA_ILi64EEEEEENS5_IJS15_SB_EEEEEEEvNS4_8identityESY_S19_vS1A_EENS_8epilogue10collective18CollectiveEpilogueINS1C_23Sm100TmaWarpSpecializedILi2ELi1ELi80ELb1ELb0EEEJSG_NS5_IJNSR_ISE_SB_EENSR_ISF_SB_EEEEESH_SI_SH_SI_NS1C_6fusion15FusionCallbacksIS1G_NS1K_17LinearCombinationISH_fSH_fLNS_15FloatRoundStyleE2EEESG_S1J_JEEENS4_5SM1004TMEM4LOAD26SM100_TMEM_LOAD_32dp32b16xESY_NSZ_INS10_ILi1ELi4ELi3EEES13_NSR_INS5_IJS14_NSA_ILi16EEEEEENS5_IJS1V_SB_EEEEEEENS4_39AutoVectorizingCopyWithAssumedAlignmentILi128EEENS4_14SM90_TMA_STOREES1Z_S21_S21_EEEvvEEEEvNT_6ParamsE:
[----:B------:R-:W1:Y:S01]  /*0000*/  LDC R1, c[0x0][0x37c] ;  /* 0x0000df00ff017b82 */ /* 0x000e620000000800 */
[----:B------:R-:W2:Y:S01]  /*0010*/  S2R R218, SR_TID.X ;  /* 0x0000000000da7919 */ /* 0x000ea20000002100 */
[----:B------:R-:W3:Y:S01]  /*0020*/  LDCU.64 UR4, c[0x0][0x890] ;  /* 0x00011200ff0477ac */ /* 0x000ee20008000a00 */
[----:B------:R-:W-:Y:S02]  /*0030*/  PRMT R206, RZ, 0x7610, R206 ;  /* 0x00007610ffce7816 */ /* 0x000fe400000000ce */
[----:B------:R-:W-:Y:S01]  /*0040*/  ELECT P5, URZ, PT ;  /* 0x0000000000ff782f */ /* 0x000fe200038a0000 */
[----:B------:R-:W4:Y:S01]  /*0050*/  LDCU.64 UR46, c[0x0][0x358] ;  /* 0x00006b00ff2e77ac */ /* 0x000f220008000a00 */
[----:B---3--:R-:W-:-:S04]  /*0060*/  UISETP.NE.U32.AND UP0, UPT, UR4, URZ, UPT ;  /* 0x000000ff0400728c */ /* 0x008fc8000bf05070 */
[----:B------:R-:W-:Y:S01]  /*0070*/  UISETP.NE.AND.EX UP0, UPT, UR5, URZ, UPT, UP0 ;  /* 0x000000ff0500728c */ /* 0x000fe2000bf05300 */
[----:B--2---:R-:W-:-:S05]  /*0080*/  SHF.R.U32.HI R211, RZ, 0x5, R218 ;  /* 0x00000005ffd37819 */ /* 0x004fca00000116da */
[----:B------:R-:W2:Y:S02]  /*0090*/  SHFL.IDX PT, R0, R211, RZ, 0x1f ;  /* 0x00001fffd3007589 */ /* 0x000ea400000e0000 */
[----:B--2---:R-:W-:Y:S01]  /*00a0*/  R2UR UR8, R0 ;  /* 0x00000000000872ca */ /* 0x004fe200000e0000 */
[----:B-1--4-:R-:W-:-:S14]  /*00b0*/  BRA.U UP0, `(.L_x_0) ;  /* 0x00000001002c7547 */ /* 0x012fdc000b800000 */
[----:B------:R-:W1:Y:S02]  /*00c0*/  LDCU.64 UR6, c[0x0][0x888] ;  /* 0x00011100ff0677ac */ /* 0x000e640008000a00 */
[----:B-1----:R-:W-:-:S04]  /*00d0*/  UISETP.NE.U32.AND UP0, UPT, UR6, URZ, UPT ;  /* 0x000000ff0600728c */ /* 0x002fc8000bf05070 */
[----:B------:R-:W-:-:S09]  /*00e0*/  UISETP.NE.AND.EX UP0, UPT, UR7, URZ, UPT, UP0 ;  /* 0x000000ff0700728c */ /* 0x000fd2000bf05300 */
[----:B------:R-:W-:Y:S05]  /*00f0*/  BRA.U !UP0, `(.L_x_1) ;  /* 0x0000000108107547 */ /* 0x000fea000b800000 */
[----:B------:R-:W1:Y:S02]  /*0100*/  LDC.64 R2, c[0x0][0x888] ;  /* 0x00022200ff027b82 */ /* 0x000e640000000a00 */
[----:B-1----:R1:W5:Y:S01]  /*0110*/  LDG.E R101, desc[UR46][R2.64] ;  /* 0x0000002e02657981 */ /* 0x002362000c1e1900 */
[----:B------:R-:W-:Y:S01]  /*0120*/  HFMA2 R206, -RZ, RZ, 0, 5.9604644775390625e-08 ;  /* 0x00000001ffce7431 */ /* 0x000fe200000001ff */
[----:B------:R-:W-:Y:S05]  /*0130*/  BRA `(.L_x_0) ;  /* 0x00000000000c7947 */ /* 0x000fea0003800000 */
.L_x_1:
[----:B------:R-:W1:Y:S01]  /*0140*/  LDCU UR6, c[0x0][0x880] ;  /* 0x00011000ff0677ac */ /* 0x000e620008000800 */
[----:B------:R-:W-:Y:S01]  /*0150*/  HFMA2 R206, -RZ, RZ, 0, 5.9604644775390625e-08 ;  /* 0x00000001ffce7431 */ /* 0x000fe200000001ff */
[----:B-1----:R-:W-:-:S07]  /*0160*/  MOV R101, UR6 ;  /* 0x0000000600657c02 */ /* 0x002fce0008000f00 */
.L_x_0:
[----:B------:R-:W2:Y:S02]  /*0170*/  LDCU.64 UR6, c[0x0][0x8b0] ;  /* 0x00011600ff0677ac */ /* 0x000ea40008000a00 */
[----:B--2---:R-:W-:-:S04]  /*0180*/  UISETP.NE.U32.AND UP0, UPT, UR6, URZ, UPT ;  /* 0x000000ff0600728c */ /* 0x004fc8000bf05070 */
[----:B------:R-:W-:-:S09]  /*0190*/  UISETP.NE.AND.EX UP0, UPT, UR7, URZ, UPT, UP0 ;  /* 0x000000ff0700728c */ /* 0x000fd2000bf05300 */
[----:B------:R-:W-:Y:S05]  /*01a0*/  BRA.U UP0, `(.L_x_2) ;  /* 0x0000000100247547 */ /* 0x000fea000b800000 */
[----:B------:R-:W2:Y:S02]  /*01b0*/  LDCU.64 UR6, c[0x0][0x8a8] ;  /* 0x00011500ff0677ac */ /* 0x000ea40008000a00 */
[----:B--2---:R-:W-:-:S04]  /*01c0*/  UISETP.NE.U32.AND UP0, UPT, UR6, URZ, UPT ;  /* 0x000000ff0600728c */ /* 0x004fc8000bf05070 */
[----:B------:R-:W-:-:S09]  /*01d0*/  UISETP.NE.AND.EX UP0, UPT, UR7, URZ, UPT, UP0 ;  /* 0x000000ff0700728c */ /* 0x000fd2000bf05300 */
[----:B------:R-:W-:Y:S05]  /*01e0*/  BRA.U !UP0, `(.L_x_3) ;  /* 0x00000001080c7547 */ /* 0x000fea000b800000 */
[----:B------:R-:W2:Y:S02]  /*01f0*/  LDC.64 R96, c[0x0][0x8a8] ;  /* 0x00022a00ff607b82 */ /* 0x000ea40000000a00 */
[----:B--2---:R2:W5:Y:S01]  /*0200*/  LDG.E R96, desc[UR46][R96.64] ;  /* 0x0000002e60607981 */ /* 0x004562000c1e1900 */
[----:B------:R-:W-:Y:S05]  /*0210*/  BRA `(.L_x_2) ;  /* 0x0000000000087947 */ /* 0x000fea0003800000 */
.L_x_3:
[----:B------:R-:W2:Y:S02]  /*0220*/  LDCU UR6, c[0x0][0x8a0] ;  /* 0x00011400ff0677ac */ /* 0x000ea40008000800 */
[----:B--2---:R-:W-:Y:S02]  /*0230*/  MOV R96, UR6 ;  /* 0x0000000600607c02 */ /* 0x004fe40008000f00 */
.L_x_2:
[----:B------:R-:W-:Y:S01]  /*0240*/  IMAD.U32 R0, RZ, RZ, UR8 ;  /* 0x00000008ff007e24 */ /* 0x000fe2000f8e00ff */
[----:B------:R-:W-:Y:S04]  /*0250*/  BSSY.RECONVERGENT B0, `(.L_x_4) ;  /* 0x000000c000007945 */ /* 0x000fe80003800200 */
[C---:B------:R-:W-:Y:S02]  /*0260*/  ISETP.NE.OR P1, PT, R0.reuse, 0x1, !P5 ;  /* 0x000000010000780c */ /* 0x040fe40006f25670 */
[----:B------:R-:W-:-:S11]  /*0270*/  ISETP.NE.OR P0, PT, R0, 0x3, !P5 ;  /* 0x000000030000780c */ /* 0x000fd60006f05670 */
[----:B------:R-:W-:Y:S05]  /*0280*/  @P1 BRA `(.L_x_5) ;  /* 0x0000000000201947 */ /* 0x000fea0003800000 */
[----:B------:R-:W3:Y:S02]  /*0290*/  LDCU.64 UR6, c[0x0][0x348] ;  /* 0x00006900ff0677ac */ /* 0x000ee40008000a00 */
[----:B---3--:R-:W-:Y:S02]  /*02a0*/  UIADD3 UR10, UP1, UPT, UR6, 0x80, URZ ;  /* 0x00000080060a7890 */ /* 0x008fe4000ff3e0ff */
[----:B------:R-:W-:Y:S02]  /*02b0*/  UIADD3 UR6, UP0, UPT, UR6, 0x180, URZ ;  /* 0x0000018006067890 */ /* 0x000fe4000ff1e0ff */
[----:B------:R-:W-:Y:S02]  /*02c0*/  UIADD3.X UR11, UPT, UPT, URZ, UR7, URZ, UP1, !UPT ;  /* 0x00000007ff0b7290 */ /* 0x000fe40008ffe4ff */
[----:B------:R-:W-:-:S07]  /*02d0*/  UIADD3.X UR7, UPT, UPT, URZ, UR7, URZ, UP0, !UPT ;  /* 0x00000007ff077290 */ /* 0x000fce00087fe4ff */
[----:B------:R3:W-:Y:S02]  /*02e0*/  UTMACCTL.PF [UR10] ;  /* 0x000000000a0079b9 */ /* 0x0007e40008040000 */
[----:B------:R3:W-:Y:S02]  /*02f0*/  UTMACCTL.PF [UR6] ;  /* 0x00000000060079b9 */ /* 0x0007e40008040000 */
[----:B---3--:R-:W-:Y:S01]  /*0300*/  NOP ;  /* 0x0000000000007918 */ /* 0x008fe20000000000 */
.L_x_5:
[----:B------:R-:W-:Y:S05]  /*0310*/  BSYNC.RECONVERGENT B0 ;  /* 0x0000000000007941 */ /* 0x000fea0003800200 */
.L_x_4:
[----:B------:R-:W-:Y:S04]  /*0320*/  BSSY.RECONVERGENT B0, `(.L_x_6) ;  /* 0x000000a000007945 */ /* 0x000fe80003800200 */
        /* <DEDUP_REMOVED lines=9> */
.L_x_7:
[----:B------:R-:W-:Y:S05]  /*03c0*/  BSYNC.RECONVERGENT B0 ;  /* 0x0000000000007941 */ /* 0x000fea0003800200 */
.L_x_6:
[----:B------:R-:W3:Y:S01]  /*03d0*/  LDCU.64 UR6, c[0x0][0x888] ;  /* 0x00011100ff0677ac */ /* 0x000ee20008000a00 */
[----:B------:R-:W-:Y:S02]  /*03e0*/  UISETP.EQ.U32.AND UP1, UPT, UR4, URZ, UPT ;  /* 0x000000ff0400728c */ /* 0x000fe4000bf22070 */
[----:B------:R-:W-:Y:S02]  /*03f0*/  UPLOP3.LUT UP2, UPT, UPT, UPT, UPT, 0x80, 0x8 ;  /* 0x000000000008789c */ /* 0x000fe40003f4f070 */
[----:B---3--:R-:W-:-:S04]  /*0400*/  UISETP.NE.U32.AND UP0, UPT, UR6, URZ, UPT ;  /* 0x000000ff0600728c */ /* 0x008fc8000bf05070 */
[----:B------:R-:W-:-:S04]  /*0410*/  UISETP.NE.AND.EX UP0, UPT, UR7, URZ, UPT, UP0 ;  /* 0x000000ff0700728c */ /* 0x000fc8000bf05300 */
[----:B------:R-:W-:-:S04]  /*0420*/  UISETP.EQ.OR.EX UP3, UPT, UR5, URZ, !UP0, UP1 ;  /* 0x000000ff0500728c */ /* 0x000fc8000c762710 */
[----:B------:R-:W-:-:S05]  /*0430*/  UP2UR UR42, UPR, URZ, 0x8 ;  /* 0x00000008ff2a7883 */ /* 0x000fca0008000000 */
[----:B------:R-:W-:Y:S07]  /*0440*/  BRA.U !UP3, `(.L_x_8) ;  /* 0x000000010b207547 */ /* 0x000fee000b800000 */
[----:B------:R-:W-:Y:S01]  /*0450*/  UISETP.NE.U32.AND UP2, UPT, UR4, URZ, UPT ;  /* 0x000000ff0400728c */ /* 0x000fe2000bf45070 */
[----:B-----5:R-:W-:Y:S01]  /*0460*/  FSETP.NEU.AND P0, PT, R101, RZ, PT ;  /* 0x000000ff6500720b */ /* 0x020fe20003f0d000 */
[----:B------:R-:W-:Y:S02]  /*0470*/  USEL UR4, URZ, 0xffffffff, UP0 ;  /* 0xffffffffff047887 */ /* 0x000fe40008000000 */
[----:B------:R-:W-:-:S10]  /*0480*/  UISETP.NE.AND.EX UP2, UPT, UR5, URZ, UPT, UP2 ;  /* 0x000000ff0500728c */ /* 0x000fd4000bf45320 */
[----:B------:R-:W-:Y:S01]  /*0490*/  VOTEU.ANY UP1, P0 ;  /* 0x0000000000ff7886 */ /* 0x000fe20000020100 */
[----:B------:R-:W-:-:S04]  /*04a0*/  @!UP2 USEL UR4, URZ, 0xffffffff, UP1 ;  /* 0xffffffffff04a887 */ /* 0x000fc80008800000 */
[----:B------:R-:W-:-:S04]  /*04b0*/  ULOP3.LUT UR4, UR4, 0x1, URZ, 0xc0, !UPT ;  /* 0x0000000104047892 */ /* 0x000fc8000f8ec0ff */
[----:B------:R-:W-:-:S11]  /*04c0*/  UISETP.NE.U32.AND UP2, UPT, UR4, 0x1, UPT ;  /* 0x000000010400788c */ /* 0x000fd6000bf45070 */
.L_x_8:
[----:B-1----:R-:W1:Y:S01]  /*04d0*/  SHFL.IDX PT, R2, R211, RZ, 0x1f ;  /* 0x00001fffd3027589 */ /* 0x002e6200000e0000 */
[----:B------:R-:W-:-:S04]  /*04e0*/  UISETP.NE.AND UP1, UPT, UR8, 0x2, UPT ;  /* 0x000000020800788c */ /* 0x000fc8000bf25270 */
[----:B------:R-:W-:Y:S01]  /*04f0*/  USEL UR7, URZ, 0x1, UP1 ;  /* 0x00000001ff077887 */ /* 0x000fe20008800000 */
[----:B-1----:R-:W-:-:S13]  /*0500*/  ISETP.NE.AND P0, PT, R2, RZ, PT ;  /* 0x000000ff0200720c */ /* 0x002fda0003f05270 */
[----:B------:R-:W-:Y:S05]  /*0510*/  @P0 BRA `(.L_x_9) ;  /* 0x0000000000400947 */ /* 0x000fea0003800000 */
[----:B------:R-:W1:Y:S01]  /*0520*/  S2UR UR5, SR_CgaCtaId ;  /* 0x00000000000579c3 */ /* 0x000e620000008800 */
[----:B------:R-:W-:Y:S01]  /*0530*/  UMOV UR6, 0x400 ;  /* 0x0000040000067882 */ /* 0x000fe20000000000 */
[----:B------:R-:W-:Y:S01]  /*0540*/  UMOV UR4, 0x1 ;  /* 0x0000000100047882 */ /* 0x000fe20000000000 */
[----:B------:R-:W-:Y:S01]  /*0550*/  ELECT P0, URZ, PT ;  /* 0x0000000000ff782f */ /* 0x000fe20003800000 */
[----:B------:R-:W-:-:S04]  /*0560*/  UIADD3 UR10, UPT, UPT, -UR4, 0x100000, URZ ;  /* 0x00100000040a7890 */ /* 0x000fc8000fffe1ff */
[----:B------:R-:W-:Y:S02]  /*0570*/  USHF.L.U32 UR11, UR10, 0xb, URZ ;  /* 0x0000000b0a0b7899 */ /* 0x000fe400080006ff */
[----:B------:R-:W-:Y:S02]  /*0580*/  USHF.L.U32 UR10, UR10, 0x1, URZ ;  /* 0x000000010a0a7899 */ /* 0x000fe400080006ff */
[----:B-1----:R-:W-:Y:S01]  /*0590*/  ULEA UR5, UR5, UR6, 0x18 ;  /* 0x0000000605057291 */ /* 0x002fe2000f8ec0ff */
[----:B------:R-:W1:Y:S11]  /*05a0*/  FENCE.VIEW.ASYNC.S ;  /* 0x00000000000073c6 */ /* 0x000e760000000000 */
[----:B-1----:R1:W3:Y:S01]  /*05b0*/  SYNCS.EXCH.64 URZ, [UR5], UR10 ;  /* 0x0000000a05ff75b2 */ /* 0x0022e20008000100 */
[----:B------:R1:W4:Y:S01]  /*05c0*/  SYNCS.EXCH.64 URZ, [UR5+0x18], UR10 ;  /* 0x0000180a05ff75b2 */ /* 0x0003220008000100 */
[----:B------:R1:W1:Y:S01]  /*05d0*/  SYNCS.EXCH.64 URZ, [UR5+0x8], UR10 ;  /* 0x0000080a05ff75b2 */ /* 0x0002620008000100 */
[----:B------:R1:W1:Y:S01]  /*05e0*/  SYNCS.EXCH.64 URZ, [UR5+0x20], UR10 ;  /* 0x0000200a05ff75b2 */ /* 0x0002620008000100 */
[----:B------:R1:W1:Y:S01]  /*05f0*/  SYNCS.EXCH.64 URZ, [UR5+0x10], UR10 ;  /* 0x0000100a05ff75b2 */ /* 0x0002620008000100 */
[----:B------:R1:W1:Y:S01]  /*0600*/  SYNCS.EXCH.64 URZ, [UR5+0x28], UR10 ;  /* 0x0000280a05ff75b2 */ /* 0x0002620008000100 */
[----:B------:R-:W-:Y:S01]  /*0610*/  NOP ;  /* 0x0000000000007918 */ /* 0x000fe20000000000 */
.L_x_9:
[----:B------:R-:W2:Y:S01]  /*0620*/  SHFL.IDX PT, R2, R211, RZ, 0x1f ;  /* 0x00001fffd3027589 */ /* 0x000ea200000e0000 */
[----:B------:R-:W-:Y:S01]  /*0630*/  NOP ;  /* 0x0000000000007918 */ /* 0x000fe20000000000 */
[----:B--2---:R-:W-:-:S13]  /*0640*/  ISETP.NE.AND P0, PT, R2, 0x1, PT ;  /* 0x000000010200780c */ /* 0x004fda0003f05270 */
[----:B------:R-:W-:Y:S05]  /*0650*/  @P0 BRA `(.L_x_10) ;  /* 0x0000000000480947 */ /* 0x000fea0003800000 */
[----:B------:R-:W2:Y:S01]  /*0660*/  S2UR UR6, SR_CgaCtaId ;  /* 0x00000000000679c3 */ /* 0x000ea20000008800 */
[----:B------:R-:W-:Y:S01]  /*0670*/  UMOV UR9, 0x400 ;  /* 0x0000040000097882 */ /* 0x000fe20000000000 */
[----:B-1----:R-:W-:Y:S01]  /*0680*/  UMOV UR5, 0x20 ;  /* 0x0000002000057882 */ /* 0x002fe20000000000 */
[----:B------:R-:W-:Y:S01]  /*0690*/  UMOV UR4, 0x80 ;  /* 0x0000008000047882 */ /* 0x000fe20000000000 */
[----:B------:R-:W-:-:S04]  /*06a0*/  UIADD3 UR10, UPT, UPT, -UR5, 0x100000, URZ ;  /* 0x00100000050a7890 */ /* 0x000fc8000fffe1ff */
[----:B------:R-:W-:Y:S02]  /*06b0*/  USHF.L.U32 UR11, UR10, 0xb, URZ ;  /* 0x0000000b0a0b7899 */ /* 0x000fe400080006ff */
[----:B------:R-:W-:Y:S02]  /*06c0*/  USHF.L.U32 UR10, UR10, 0x1, URZ ;  /* 0x000000010a0a7899 */ /* 0x000fe400080006ff */
[----:B------:R-:W-:-:S04]  /*06d0*/  UIADD3 UR4, UPT, UPT, -UR4, 0x100000, URZ ;  /* 0x0010000004047890 */ /* 0x000fc8000fffe1ff */
[----:B------:R-:W-:Y:S02]  /*06e0*/  USHF.L.U32 UR5, UR4, 0xb, URZ ;  /* 0x0000000b04057899 */ /* 0x000fe400080006ff */
[----:B------:R-:W-:Y:S01]  /*06f0*/  USHF.L.U32 UR4, UR4, 0x1, URZ ;  /* 0x0000000104047899 */ /* 0x000fe200080006ff */
[----:B------:R-:W-:Y:S01]  /*0700*/  ELECT P0, URZ, PT ;  /* 0x0000000000ff782f */ /* 0x000fe20003800000 */
[----:B--2---:R-:W-:Y:S01]  /*0710*/  ULEA UR6, UR6, UR9, 0x18 ;  /* 0x0000000906067291 */ /* 0x004fe2000f8ec0ff */
[----:B------:R-:W1:Y:S11]  /*0720*/  FENCE.VIEW.ASYNC.S ;  /* 0x00000000000073c6 */ /* 0x000e760000000000 */
[----:B-1----:R2:W1:Y:S01]  /*0730*/  SYNCS.EXCH.64 URZ, [UR6+0x30], UR10 ;  /* 0x0000300a06ff75b2 */ /* 0x0024620008000100 */
[----:B------:R2:W1:Y:S01]  /*0740*/  SYNCS.EXCH.64 URZ, [UR6+0x40], UR4 ;  /* 0x0000400406ff75b2 */ /* 0x0004620008000100 */
[----:B------:R2:W1:Y:S01]  /*0750*/  SYNCS.EXCH.64 URZ, [UR6+0x38], UR10 ;  /* 0x0000380a06ff75b2 */ /* 0x0004620008000100 */
[----:B------:R2:W1:Y:S02]  /*0760*/  SYNCS.EXCH.64 URZ, [UR6+0x48], UR4 ;  /* 0x0000480406ff75b2 */ /* 0x0004640008000100 */
[----:B--2---:R-:W-:Y:S01]  /*0770*/  NOP ;  /* 0x0000000000007918 */ /* 0x004fe20000000000 */
.L_x_10:
[----:B------:R-:W2:Y:S01]  /*0780*/  SHFL.IDX PT, R2, R211, RZ, 0x1f ;  /* 0x00001fffd3027589 */ /* 0x000ea200000e0000 */
[----:B------:R-:W-:Y:S01]  /*0790*/  NOP ;  /* 0x0000000000007918 */ /* 0x000fe20000000000 */
[----:B--2---:R-:W-:-:S13]  /*07a0*/  ISETP.NE.AND P0, PT, R2, 0x3, PT ;  /* 0x000000030200780c */ /* 0x004fda0003f05270 */
[----:B------:R-:W-:Y:S05]  /*07b0*/  @P0 BRA `(.L_x_11) ;  /* 0x0000000000300947 */ /* 0x000fea0003800000 */
[----:B-1----:R-:W1:Y:S01]  /*07c0*/  S2UR UR5, SR_CgaCtaId ;  /* 0x00000000000579c3 */ /* 0x002e620000008800 */
        /* <DEDUP_REMOVED lines=8> */
[----:B-1----:R2:W1:Y:S01]  /*0850*/  SYNCS.EXCH.64 URZ, [UR5+0x50], UR10 ;  /* 0x0000500a05ff75b2 */ /* 0x0024620008000100 */
[----:B------:R2:W1:Y:S02]  /*0860*/  SYNCS.EXCH.64 URZ, [UR5+0x58], UR10 ;  /* 0x0000580a05ff75b2 */ /* 0x0004640008000100 */
[----:B--2---:R-:W-:Y:S01]  /*0870*/  NOP ;  /* 0x0000000000007918 */ /* 0x004fe20000000000 */
.L_x_11:
[----:B------:R-:W2:Y:S01]  /*0880*/  SHFL.IDX PT, R2, R211, RZ, 0x1f ;  /* 0x00001fffd3027589 */ /* 0x000ea200000e0000 */
[----:B------:R-:W-:Y:S01]  /*0890*/  NOP ;  /* 0x0000000000007918 */ /* 0x000fe20000000000 */
[----:B--2---:R-:W-:-:S13]  /*08a0*/  ISETP.NE.AND P0, PT, R2, 0x4, PT ;  /* 0x000000040200780c */ /* 0x004fda0003f05270 */
[----:B------:R-:W-:Y:S05]  /*08b0*/  @P0 BRA `(.L_x_12) ;  /* 0x00000000004c0947 */ /* 0x000fea0003800000 */
[----:B-1----:R-:W1:Y:S01]  /*08c0*/  S2UR UR5, SR_CgaCtaId ;  /* 0x00000000000579c3 */ /* 0x002e620000008800 */
[----:B------:R-:W-:Y:S01]  /*08d0*/  UMOV UR9, 0x100 ;  /* 0x0000010000097882 */ /* 0x000fe20000000000 */
[----:B------:R-:W-:Y:S01]  /*08e0*/  UMOV UR6, 0x400 ;  /* 0x0000040000067882 */ /* 0x000fe20000000000 */
[----:B------:R-:W-:Y:S01]  /*08f0*/  USEL UR9, UR9, 0xe0, UP2 ;  /* 0x000000e009097887 */ /* 0x000fe20009000000 */
[----:B------:R-:W-:Y:S01]  /*0900*/  UMOV UR4, 0x1 ;  /* 0x0000000100047882 */ /* 0x000fe20000000000 */
[----:B------:R-:W-:Y:S01]  /*0910*/  ELECT P0, URZ, PT ;  /* 0x0000000000ff782f */ /* 0x000fe20003800000 */
[----:B------:R-:W-:-:S04]  /*0920*/  UIADD3 UR10, UPT, UPT, -UR4, 0x100000, URZ ;  /* 0x00100000040a7890 */ /* 0x000fc8000fffe1ff */
[----:B------:R-:W-:Y:S02]  /*0930*/  USHF.L.U32 UR11, UR10, 0xb, URZ ;  /* 0x0000000b0a0b7899 */ /* 0x000fe400080006ff */
[----:B------:R-:W-:Y:S02]  /*0940*/  USHF.L.U32 UR10, UR10, 0x1, URZ ;  /* 0x000000010a0a7899 */ /* 0x000fe400080006ff */
[----:B------:R-:W-:-:S04]  /*0950*/  UIADD3 UR12, UPT, UPT, -UR9, 0x100000, URZ ;  /* 0x00100000090c7890 */ /* 0x000fc8000fffe1ff */
[----:B------:R-:W-:Y:S02]  /*0960*/  USHF.L.U32 UR13, UR12, 0xb, URZ ;  /* 0x0000000b0c0d7899 */ /* 0x000fe400080006ff */
[----:B------:R-:W-:Y:S02]  /*0970*/  USHF.L.U32 UR12, UR12, 0x1, URZ ;  /* 0x000000010c0c7899 */ /* 0x000fe400080006ff */
[----:B-1----:R-:W-:Y:S01]  /*0980*/  ULEA UR5, UR5, UR6, 0x18 ;  /* 0x0000000605057291 */ /* 0x002fe2000f8ec0ff */
[----:B------:R-:W1:Y:S11]  /*0990*/  FENCE.VIEW.ASYNC.S ;  /* 0x00000000000073c6 */ /* 0x000e760000000000 */
[----:B-1----:R2:W1:Y:S01]  /*09a0*/  SYNCS.EXCH.64 URZ, [UR5+0x60], UR10 ;  /* 0x0000600a05ff75b2 */ /* 0x0024620008000100 */
[----:B------:R2:W1:Y:S01]  /*09b0*/  SYNCS.EXCH.64 URZ, [UR5+0x70], UR12 ;  /* 0x0000700c05ff75b2 */ /* 0x0004620008000100 */
[----:B------:R2:W1:Y:S01]  /*09c0*/  SYNCS.EXCH.64 URZ, [UR5+0x68], UR10 ;  /* 0x0000680a05ff75b2 */ /* 0x0004620008000100 */
[----:B------:R2:W1:Y:S02]  /*09d0*/  SYNCS.EXCH.64 URZ, [UR5+0x78], UR12 ;  /* 0x0000780c05ff75b2 */ /* 0x0004640008000100 */
[----:B--2---:R-:W-:Y:S01]  /*09e0*/  NOP ;  /* 0x0000000000007918 */ /* 0x004fe20000000000 */
.L_x_12:
        /* <DEDUP_REMOVED lines=20> */
[----:B------:R2:W1:Y:S01]  /*0b30*/  SYNCS.EXCH.64 URZ, [UR6+0xa8], UR4 ;  /* 0x0000a80406ff75b2 */ /* 0x0004620008000100 */
[----:B------:R2:W1:Y:S01]  /*0b40*/  SYNCS.EXCH.64 URZ, [UR6+0x90], UR10 ;  /* 0x0000900a06ff75b2 */ /* 0x0004620008000100 */
[----:B------:R2:W1:Y:S01]  /*0b50*/  SYNCS.EXCH.64 URZ, [UR6+0xb0], UR4 ;  /* 0x0000b00406ff75b2 */ /* 0x0004620008000100 */
[----:B------:R2:W1:Y:S01]  /*0b60*/  SYNCS.EXCH.64 URZ, [UR6+0x98], UR10 ;  /* 0x0000980a06ff75b2 */ /* 0x0004620008000100 */
[----:B------:R2:W1:Y:S02]  /*0b70*/  SYNCS.EXCH.64 URZ, [UR6+0xb8], UR4 ;  /* 0x0000b80406ff75b2 */ /* 0x0004640008000100 */
[----:B--2---:R-:W-:Y:S01]  /*0b80*/  NOP ;  /* 0x0000000000007918 */ /* 0x004fe20000000000 */
.L_x_13:
        /* <DEDUP_REMOVED lines=18> */
.L_x_14:
[----:B-1----:R-:W1:Y:S01]  /*0cb0*/  S2UR UR5, SR_CTAID.X ;  /* 0x00000000000579c3 */ /* 0x002e620000002500 */
[----:B------:R-:W-:-:S05]  /*0cc0*/  CS2R.32 R205, SR_CgaSize ;  /* 0x0000000000cd7805 */ /* 0x000fca0000008a00 */
[----:B------:R-:W-:-:S05]  /*0cd0*/  IMAD R205, R205, -0xa0, RZ ;  /* 0xffffff60cdcd7824 */ /* 0x000fca00078e02ff */
[----:B------:R-:W-:-:S14]  /*0ce0*/  R2UR UR9, R205 ;  /* 0x00000000cd0972ca */ /* 0x000fdc00000e0000 */
[----:B------:R-:W2:Y:S01]  /*0cf0*/  LDCU UR9, c[0x0][UR9+0x2b0] ;  /* 0x00005600090977ac */ /* 0x000ea20008000800 */
[----:B------:R-:W-:Y:S01]  /*0d00*/  NOP ;  /* 0x0000000000007918 */ /* 0x000fe20000000000 */
[----:B------:R-:W-:-:S05]  /*0d10*/  CS2R.32 R205, SR_CgaSize ;  /* 0x0000000000cd7805 */ /* 0x000fca0000008a00 */
[----:B------:R-:W-:-:S05]  /*0d20*/  IMAD R205, R205, -0xa0, RZ ;  /* 0xffffff60cdcd7824 */ /* 0x000fca00078e02ff */
[----:B------:R-:W-:-:S14]  /*0d30*/  R2UR UR6, R205 ;  /* 0x00000000cd0672ca */ /* 0x000fdc00000e0000 */
[----:B------:R-:W3:Y:S01]  /*0d40*/  LDCU UR6, c[0x0][UR6+0x2b4] ;  /* 0x00005680060677ac */ /* 0x000ee20008000800 */
[----:B------:R-:W4:Y:S08]  /*0d50*/  S2UR UR4, SR_CTAID.Y ;  /* 0x00000000000479c3 */ /* 0x000f300000002600 */
[----:B------:R-:W3:Y:S01]  /*0d60*/  LDC R9, c[0x0][0xb24] ;  /* 0x0002c900ff097b82 */ /* 0x000ee20000000800 */
[----:B-1----:R-:W-:-:S02]  /*0d70*/  I2FP.F32.U32 R4, UR5 ;  /* 0x0000000500047c45 */ /* 0x002fc40008201000 */
[----:B------:R-:W-:-:S05]  /*0d80*/  CS2R.32 R5, SR_CgaSize ;  /* 0x0000000000057805 */ /* 0x000fca0000008a00 */
[----:B------:R-:W-:-:S06]  /*0d90*/  IMAD R5, R5, -0xa0, RZ ;  /* 0xffffff6005057824 */ /* 0x000fcc00078e02ff */
[----:B------:R-:W1:Y:S01]  /*0da0*/  LDC R5, c[0x0][R5+0x2a0] ;  /* 0x0000a80005057b82 */ /* 0x000e620000000800 */
[----:B------:R-:W-:Y:S01]  /*0db0*/  MOV R205, UR5 ;  /* 0x0000000500cd7c02 */ /* 0x000fe20008000f00 */
[----:B--2---:R-:W-:Y:S01]  /*0dc0*/  FMUL R4, R4, UR9 ;  /* 0x0000000904047c20 */ /* 0x004fe20008400000 */
[----:B----4-:R-:W-:Y:S02]  /*0dd0*/  I2FP.F32.U32 R2, UR4 ;  /* 0x0000000400027c45 */ /* 0x010fe40008201000 */
[----:B------:R-:W-:-:S05]  /*0de0*/  CS2R.32 R3, SR_CgaSize ;  /* 0x0000000000037805 */ /* 0x000fca0000008a00 */
[----:B------:R-:W-:-:S06]  /*0df0*/  IMAD R3, R3, -0xa0, RZ ;  /* 0xffffff6003037824 */ /* 0x000fcc00078e02ff */
[----:B------:R-:W2:Y:S01]  /*0e00*/  LDC R3, c[0x0][R3+0x2a4] ;  /* 0x0000a90003037b82 */ /* 0x000ea20000000800 */
[----:B------:R-:W4:Y:S01]  /*0e10*/  F2I.U32.TRUNC.NTZ R204, R4 ;  /* 0x0000000400cc7305 */ /* 0x000f22000020f000 */
[----:B------:R-:W-:Y:S01]  /*0e20*/  MOV R195, UR4 ;  /* 0x0000000400c37c02 */ /* 0x000fe20008000f00 */
[----:B---3--:R-:W-:-:S05]  /*0e30*/  FMUL R2, R2, UR6 ;  /* 0x0000000602027c20 */ /* 0x008fca0008400000 */
[----:B------:R-:W-:Y:S01]  /*0e40*/  BAR.SYNC.DEFER_BLOCKING 0x0 ;  /* 0x0000000000007b1d */ /* 0x000fe20000010000 */
[----:B------:R-:W-:-:S05]  /*0e50*/  ISETP.GE.AND P0, PT, R9, 0x1, PT ;  /* 0x000000010900780c */ /* 0x000fca0003f06270 */
[----:B------:R-:W3:Y:S02]  /*0e60*/  F2I.U32.TRUNC.NTZ R194, R2 ;  /* 0x0000000200c27305 */ /* 0x000ee4000020f000 */
[----:B------:R-:W2:Y:S01]  /*0e70*/  S2UR UR36, SR_CTAID.Z ;  /* 0x00000000002479c3 */ /* 0x000ea20000002700 */
[----:B----4-:R-:W-:-:S05]  /*0e80*/  IADD3 R204, PT, PT, -R204, RZ, RZ ;  /* 0x000000ffcccc7210 */ /* 0x010fca0007ffe1ff */
[----:B-1----:R-:W-:Y:S01]  /*0e90*/  IMAD R204, R5, R204, UR5 ;  /* 0x0000000505cc7e24 */ /* 0x002fe2000f8e02cc */
[----:B---3--:R-:W-:-:S05]  /*0ea0*/  IADD3 R194, PT, PT, -R194, RZ, RZ ;  /* 0x000000ffc2c27210 */ /* 0x008fca0007ffe1ff */
[----:B--2---:R-:W-:Y:S01]  /*0eb0*/  IMAD R194, R3, R194, UR4 ;  /* 0x0000000403c27e24 */ /* 0x004fe2000f8e02c2 */
[----:B------:R-:W-:Y:S06]  /*0ec0*/  @!P0 BRA `(.L_x_15) ;  /* 0x0000000000b88947 */ /* 0x000fec0003800000 */
[----:B------:R-:W1:Y:S01]  /*0ed0*/  LDC.64 R4, c[0x0][0xb18] ;  /* 0x0002c600ff047b82 */ /* 0x000e620000000a00 */
[----:B------:R-:W-:-:S07]  /*0ee0*/  ISETP.NE.AND P0, PT, R9, 0x1, PT ;  /* 0x000000010900780c */ /* 0x000fce0003f05270 */
[----:B------:R-:W2:Y:S08]  /*0ef0*/  LDC R10, c[0x0][0xb0c] ;  /* 0x0002c300ff0a7b82 */ /* 0x000eb00000000800 */
[----:B------:R-:W3:Y:S08]  /*0f00*/  LDC R11, c[0x0][0x370] ;  /* 0x0000dc00ff0b7b82 */ /* 0x000ef00000000800 */
[----:B------:R-:W4:Y:S01]  /*0f10*/  LDC R12, c[0x0][0x374] ;  /* 0x0000dd00ff0c7b82 */ /* 0x000f220000000800 */
[----:B-1----:R-:W-:-:S07]  /*0f20*/  ISETP.NE.AND P1, PT, R4, 0x1, PT ;  /* 0x000000010400780c */ /* 0x002fce0003f25270 */
[----:B------:R-:W3:Y:S01]  /*0f30*/  LDC.64 R6, c[0x0][0xb10] ;  /* 0x0002c400ff067b82 */ /* 0x000ee20000000a00 */
[----:B--2---:R-:W-:-:S07]  /*0f40*/  ISETP.NE.AND P2, PT, R10, 0x1, PT ;  /* 0x000000010a00780c */ /* 0x004fce0003f45270 */
[----:B------:R-:W1:Y:S08]  /*0f50*/  LDC R8, c[0x0][0xb20] ;  /* 0x0002c800ff087b82 */ /* 0x000e700000000800 */
[----:B------:R-:W2:Y:S01]  /*0f60*/  LDC.64 R2, c[0x0][0xb28] ;  /* 0x0002ca00ff027b82 */ /* 0x000ea20000000a00 */
[----:B----4-:R-:W-:-:S04]  /*0f70*/  IMAD.HI.U32 R13, R12, R5, RZ ;  /* 0x000000050c0d7227 */ /* 0x010fc800078e00ff */
[----:B------:R-:W-:-:S04]  /*0f80*/  IMAD.HI.U32 R5, R195, R5, RZ ;  /* 0x00000005c3057227 */ /* 0x000fc800078e00ff */
[----:B---3--:R-:W-:-:S04]  /*0f90*/  IMAD.HI.U32 R14, R11, R6, RZ ;  /* 0x000000060b0e7227 */ /* 0x008fc800078e00ff */
[----:B------:R-:W-:Y:S01]  /*0fa0*/  IMAD.HI.U32 R16, R205, R6, RZ ;  /* 0x00000006cd107227 */ /* 0x000fe200078e00ff */
[-C--:B------:R-:W-:Y:S02]  /*0fb0*/  @P2 SHF.R.U32.HI R11, RZ, R7.reuse, R14 ;  /* 0x00000007ff0b2219 */ /* 0x080fe4000001160e */
[-C--:B-1----:R-:W-:Y:S02]  /*0fc0*/  @P1 SHF.R.U32.HI R12, RZ, R8.reuse, R13 ;  /* 0x00000008ff0c1219 */ /* 0x082fe4000001160d */
[----:B------:R-:W-:Y:S02]  /*0fd0*/  SHF.R.U32.HI R8, RZ, R8, R5 ;  /* 0x00000008ff087219 */ /* 0x000fe40000011605 */
[----:B------:R-:W-:Y:S02]  /*0fe0*/  SHF.R.U32.HI R16, RZ, R7, R16 ;  /* 0x00000007ff107219 */ /* 0x000fe40000011610 */
[----:B------:R-:W-:Y:S01]  /*0ff0*/  SEL R5, R195, R8, !P1 ;  /* 0x00000008c3057207 */ /* 0x000fe20004800000 */
[----:B--2---:R-:W-:Y:S01]  /*1000*/  IMAD.HI.U32 R14, R12, R2, RZ ;  /* 0x000000020c0e7227 */ /* 0x004fe200078e00ff */
[----:B------:R-:W-:-:S03]  /*1010*/  SEL R7, R205, R16, !P2 ;  /* 0x00000010cd077207 */ /* 0x000fc60005000000 */
[----:B------:R-:W-:Y:S01]  /*1020*/  IMAD.HI.U32 R6, R11, R2, RZ ;  /* 0x000000020b067227 */ /* 0x000fe200078e00ff */
[----:B------:R-:W-:-:S04]  /*1030*/  @P0 SHF.R.U32.HI R12, RZ, R3, R14 ;  /* 0x00000003ff0c0219 */ /* 0x000fc8000001160e */
[----:B------:R-:W-:Y:S01]  /*1040*/  @P0 SHF.R.U32.HI R11, RZ, R3, R6 ;  /* 0x00000003ff0b0219 */ /* 0x000fe20000011606 */
[----:B------:R-:W-:-:S04]  /*1050*/  IMAD R12, R12, R9, RZ ;  /* 0x000000090c0c7224 */ /* 0x000fc800078e02ff */
[----:B------:R-:W-:Y:S01]  /*1060*/  IMAD R6, R11, R9, RZ ;  /* 0x000000090b067224 */ /* 0x000fe200078e02ff */
[----:B------:R-:W-:-:S04]  /*1070*/  ISETP.GE.AND P1, PT, R5, R12, PT ;  /* 0x0000000c0500720c */ /* 0x000fc80003f26270 */
[----:B------:R-:W-:Y:S01]  /*1080*/  ISETP.GE.OR P1, PT, R7, R6, P1 ;  /* 0x000000060700720c */ /* 0x000fe20000f26670 */
[----:B------:R-:W-:-:S05]  /*1090*/  IMAD.HI.U32 R6, R5, R2, RZ ;  /* 0x0000000205067227 */ /* 0x000fca00078e00ff */
[----:B------:R-:W-:-:S04]  /*10a0*/  SHF.R.U32.HI R6, RZ, R3, R6 ;  /* 0x00000003ff067219 */ /* 0x000fc80000011606 */
[----:B------:R-:W-:-:S03]  /*10b0*/  SEL R6, R5, R6, !P0 ;  /* 0x0000000605067207 */ /* 0x000fc60004000000 */
[----:B------:R-:W-:Y:S01]  /*10c0*/  @!P1 IMAD.HI.U32 R8, R7, R2, RZ ;  /* 0x0000000207089227 */ /* 0x000fe200078e00ff */
[----:B------:R-:W-:-:S04]  /*10d0*/  IADD3 R2, PT, PT, -R6, RZ, RZ ;  /* 0x000000ff06027210 */ /* 0x000fc80007ffe1ff */
[----:B------:R-:W-:Y:S01]  /*10e0*/  @!P1 SHF.R.U32.HI R8, RZ, R3, R8 ;  /* 0x00000003ff089219 */ /* 0x000fe20000011608 */
[----:B------:R-:W-:-:S03]  /*10f0*/  IMAD R2, R9, R2, R5 ;  /* 0x0000000209027224 */ /* 0x000fc600078e0205 */
[----:B------:R-:W-:Y:S02]  /*1100*/  @!P1 SEL R3, R7, R8, !P0 ;  /* 0x0000000807039207 */ /* 0x000fe40004000000 */
[----:B------:R-:W-:-:S03]  /*1110*/  IADD3 R8, PT, PT, -R5, RZ, RZ ;  /* 0x000000ff05087210 */ /* 0x000fc60007ffe1ff */
[--C-:B------:R-:W-:Y:S02]  /*1120*/  @!P1 IMAD.IADD R6, R6, 0x1, -R3.reuse ;  /* 0x0000000106069824 */ /* 0x100fe400078e0a03 */
[----:B------:R-:W-:Y:S01]  /*1130*/  @!P1 IMAD R3, R2, R11, R3 ;  /* 0x0000000b02039224 */ /* 0x000fe200078e0203 */
[----:B------:R-:W-:Y:S01]  /*1140*/  IADD3 R2, PT, PT, -R7, RZ, RZ ;  /* 0x000000ff07027210 */ /* 0x000fe20007ffe1ff */
[----:B------:R-:W-:Y:S02]  /*1150*/  @!P1 IMAD R5, R6, R9, R7 ;  /* 0x0000000906059224 */ /* 0x000fe400078e0207 */
[----:B------:R-:W-:Y:S02]  /*1160*/  IMAD R8, R4, R8, R195 ;  /* 0x0000000804087224 */ /* 0x000fe400078e02c3 */
[----:B------:R-:W-:Y:S02]  /*1170*/  @!P1 IMAD.MOV.U32 R7, RZ, RZ, R3 ;  /* 0x000000ffff079224 */ /* 0x000fe400078e0003 */
[----:B------:R-:W-:-:S02]  /*1180*/  IMAD R2, R10, R2, R205 ;  /* 0x000000020a027224 */ /* 0x000fc400078e02cd */
[----:B------:R-:W-:Y:S02]  /*1190*/  IMAD R195, R5, R4, R8 ;  /* 0x0000000405c37224 */ /* 0x000fe400078e0208 */
[----:B------:R-:W-:Y:S02]  /*11a0*/  IMAD R205, R7, R10, R2 ;  /* 0x0000000a07cd7224 */ /* 0x000fe400078e0202 */
.L_x_15:
[----:B------:R-:W1:Y:S01]  /*11b0*/  LDCU UR4, c[0x0][0xb30] ;  /* 0x00016600ff0477ac */ /* 0x000e620008000800 */
[----:B------:R-:W2:Y:S08]  /*11c0*/  S2UR UR38, SR_CgaCtaId ;  /* 0x00000000002679c3 */ /* 0x000eb00000008800 */
[----:B------:R-:W3:Y:S01]  /*11d0*/  LDC R92, c[0x0][0xb24] ;  /* 0x0002c900ff5c7b82 */ /* 0x000ee20000000800 */
[----:B-1----:R-:W-:-:S09]  /*11e0*/  UISETP.NE.AND UP1, UPT, UR4, 0x1, UPT ;  /* 0x000000010400788c */ /* 0x002fd2000bf25270 */
[----:B--2---:R-:W-:Y:S05]  /*11f0*/  BRA.U UP1, `(.L_x_16) ;  /* 0x0000000101407547 */ /* 0x004fea000b800000 */
[----:B------:R-:W1:Y:S08]  /*1200*/  LDC.64 R4, c[0x0][0xb10] ;  /* 0x0002c400ff047b82 */ /* 0x000e700000000a00 */
[----:B------:R-:W2:Y:S08]  /*1210*/  LDC.64 R2, c[0x0][0xb18] ;  /* 0x0002c600ff027b82 */ /* 0x000eb00000000a00 */
[----:B------:R-:W4:Y:S08]  /*1220*/  LDC R6, c[0x0][0xb20] ;  /* 0x0002c800ff067b82 */ /* 0x000f300000000800 */
[----:B------:R-:W3:Y:S01]  /*1230*/  LDC R8, c[0x0][0xb0c] ;  /* 0x0002c300ff087b82 */ /* 0x000ee20000000800 */
[----:B-1----:R-:W-:-:S05]  /*1240*/  IMAD.HI.U32 R4, R205, R4, RZ ;  /* 0x00000004cd047227 */ /* 0x002fca00078e00ff */
[----:B------:R-:W-:Y:S01]  /*1250*/  SHF.R.U32.HI R4, RZ, R5, R4 ;  /* 0x00000005ff047219 */ /* 0x000fe20000011604 */
[----:B--2---:R-:W-:Y:S01]  /*1260*/  IMAD.HI.U32 R3, R195, R3, RZ ;  /* 0x00000003c3037227 */ /* 0x004fe200078e00ff */
[----:B------:R-:W-:-:S04]  /*1270*/  ISETP.NE.AND P0, PT, R2, 0x1, PT ;  /* 0x000000010200780c */ /* 0x000fc80003f05270 */
[----:B----4-:R-:W-:-:S04]  /*1280*/  SHF.R.U32.HI R6, RZ, R6, R3 ;  /* 0x00000006ff067219 */ /* 0x010fc80000011603 */
[----:B------:R-:W-:Y:S02]  /*1290*/  SEL R3, R195, R6, !P0 ;  /* 0x00000006c3037207 */ /* 0x000fe40004000000 */
[----:B---3--:R-:W-:-:S04]  /*12a0*/  ISETP.NE.AND P1, PT, R8, 0x1, PT ;  /* 0x000000010800780c */ /* 0x008fc80003f25270 */
[----:B------:R-:W-:-:S05]  /*12b0*/  SEL R4, R205, R4, !P1 ;  /* 0x00000004cd047207 */ /* 0x000fca0004800000 */
[----:B------:R-:W-:Y:S02]  /*12c0*/  IMAD.IADD R5, R3, 0x1, -R4 ;  /* 0x0000000103057824 */ /* 0x000fe400078e0a04 */
[----:B------:R-:W-:Y:S02]  /*12d0*/  IMAD.IADD R3, R4, 0x1, -R3 ;  /* 0x0000000104037824 */ /* 0x000fe400078e0a03 */
[----:B------:R-:W-:Y:S02]  /*12e0*/  IMAD R205, R5, R8, R205 ;  /* 0x0000000805cd7224 */ /* 0x000fe400078e02cd */
[----:B------:R-:W-:-:S07]  /*12f0*/  IMAD R195, R3, R2, R195 ;  /* 0x0000000203c37224 */ /* 0x000fce00078e02c3 */
.L_x_16:
[----:B------:R-:W-:Y:S01]  /*1300*/  BAR.SYNC.DEFER_BLOCKING 0x0 ;  /* 0x0000000000007b1d */ /* 0x000fe20000010000 */
[----:B------:R-:W-:Y:S01]  /*1310*/  UISETP.NE.AND UP1, UPT, UR8, 0x2, UPT ;  /* 0x000000020800788c */ /* 0x000fe2000bf25270 */
[----:B------:R-:W-:Y:S02]  /*1320*/  ISETP.NE.OR P5, PT, R0, 0x2, !P5 ;  /* 0x000000020000780c */ /* 0x000fe40006fa5670 */
[----:B------:R-:W-:-:S06]  /*1330*/  LOP3.LUT R2, R218, 0x1f, RZ, 0xc0, !PT ;  /* 0x0000001fda027812 */ /* 0x000fcc00078ec0ff */
[----:B------:R-:W-:Y:S05]  /*1340*/  BRA.U UP1, `(.L_x_17) ;  /* 0x0000001101947547 */ /* 0x000fea000b800000 */
[----:B------:R-:W1:Y:S01]  /*1350*/  LDCU UR15, c[0x0][0x38c] ;  /* 0x00007180ff0f77ac */ /* 0x000e620008000800 */
[----:B------:R-:W2:Y:S01]  /*1360*/  LDC R9, c[0x0][0x370] ;  /* 0x0000dc00ff097b82 */ /* 0x000ea20000000800 */
[----:B------:R-:W-:Y:S01]  /*1370*/  PLOP3.LUT P1, PT, PT, PT, UP2, 0x80, 0x8 ;  /* 0x000000000008781c */ /* 0x000fe20003f2f028 */
[----:B------:R-:W-:Y:S01]  /*1380*/  HFMA2 R12, -RZ, RZ, 0, 0 ;  /* 0x00000000ff0c7431 */ /* 0x000fe200000001ff */
[----:B------:R-:W-:Y:S01]  /*1390*/  ISETP.EQ.OR P4, PT, R2, RZ, P5 ;  /* 0x000000ff0200720c */ /* 0x000fe20002f82670 */
[----:B------:R-:W-:Y:S01]  /*13a0*/  IMAD.MOV.U32 R15, RZ, RZ, 0x1 ;  /* 0x00000001ff0f7424 */ /* 0x000fe200078e00ff */
[----:B------:R-:W-:Y:S01]  /*13b0*/  PLOP3.LUT P1, PT, P1, PT, PT, 0x8, 0x80 ;  /* 0x000000000080781c */ /* 0x000fe20000f2e170 */
[----:B------:R-:W-:Y:S01]  /*13c0*/  IMAD.MOV.U32 R14, RZ, RZ, RZ ;  /* 0x000000ffff0e7224 */ /* 0x000fe200078e00ff */
[----:B------:R-:W-:Y:S01]  /*13d0*/  MOV R8, 0x1 ;  /* 0x0000000100087802 */ /* 0x000fe20000000f00 */
[----:B------:R-:W4:Y:S01]  /*13e0*/  LDC R0, c[0x0][0x374] ;  /* 0x0000dd00ff007b82 */ /* 0x000f220000000800 */
[----:B------:R-:W-:Y:S01]  /*13f0*/  IMAD.MOV.U32 R10, RZ, RZ, RZ ;  /* 0x000000ffff0a7224 */ /* 0x000fe200078e00ff */
[----:B------:R-:W2:Y:S01]  /*1400*/  LDCU.64 UR30, c[0x0][0x348] ;  /* 0x00006900ff1e77ac */ /* 0x000ea20008000a00 */
[----:B------:R-:W-:Y:S01]  /*1410*/  UMOV UR13, URZ ;  /* 0x000000ff000d7c82 */ /* 0x000fe20008000000 */
[----:B-1----:R-:W-:-:S04]  /*1420*/  UIADD3 UR5, UPT, UPT, UR15, 0x7f, URZ ;  /* 0x0000007f0f057890 */ /* 0x002fc8000fffe0ff */
[----:B------:R-:W-:-:S04]  /*1430*/  USHF.R.S32.HI UR4, URZ, 0x1f, UR5 ;  /* 0x0000001fff047899 */ /* 0x000fc80008011405 */
[----:B------:R-:W-:-:S04]  /*1440*/  ULEA.HI UR4, UR4, UR5, URZ, 0x7 ;  /* 0x0000000504047291 */ /* 0x000fc8000f8f38ff */
[----:B------:R-:W-:Y:S02]  /*1450*/  USHF.R.S32.HI UR22, URZ, 0x7, UR4 ;  /* 0x00000007ff167899 */ /* 0x000fe40008011404 */
[----:B------:R-:W-:Y:S02]  /*1460*/  UIADD3 UR4, UPT, UPT, UR15, -0x1, URZ ;  /* 0xffffffff0f047890 */ /* 0x000fe4000fffe0ff */
[----:B------:R-:W-:Y:S02]  /*1470*/  UISETP.LT.U32.AND UP0, UPT, UR22, 0x3, UPT ;  /* 0x000000031600788c */ /* 0x000fe4000bf01070 */
[----:B------:R-:W-:Y:S02]  /*1480*/  UISETP.GE.U32.AND UP1, UPT, UR4, -0xff, UPT ;  /* 0xffffff010400788c */ /* 0x000fe4000bf26070 */
[----:B------:R-:W-:Y:S02]  /*1490*/  USEL UR21, UR22, 0x3, UP0 ;  /* 0x0000000316157887 */ /* 0x000fe40008000000 */
[----:B------:R-:W-:-:S02]  /*14a0*/  UIADD3 UR15, UPT, UPT, UR15, 0xfe, URZ ;  /* 0x000000fe0f0f7890 */ /* 0x000fc4000fffe0ff */
[----:B------:R-:W-:Y:S02]  /*14b0*/  UIADD3 UR7, UPT, UPT, UR21, -0x1, URZ ;  /* 0xffffffff15077890 */ /* 0x000fe4000fffe0ff */
[----:B------:R-:W-:-:S03]  /*14c0*/  UIADD3 UR14, UPT, UPT, UR22, -UR21, URZ ;  /* 0x80000015160e7290 */ /* 0x000fc6000fffe0ff */
[----:B------:R-:W-:-:S04]  /*14d0*/  @UP1 UIADD3 UR7, UPT, UPT, UR21, URZ, URZ ;  /* 0x000000ff15071290 */ /* 0x000fc8000fffe0ff */
[----:B--2---:R-:W-:-:S12]  /*14e0*/  UIADD3 UR7, UPT, UPT, UR7, 0x1, URZ ;  /* 0x0000000107077890 */ /* 0x004fd8000fffe0ff */
.L_x_35:
[----:B------:R-:W-:Y:S01]  /*14f0*/  UISETP.NE.AND UP0, UPT, UR38, URZ, UPT ;  /* 0x000000ff2600728c */ /* 0x000fe2000bf05270 */
[----:B------:R-:W1:Y:S08]  /*1500*/  S2UR UR38, SR_CgaCtaId ;  /* 0x00000000002679c3 */ /* 0x000e700000008800 */
[----:B------:R-:W-:Y:S05]  /*1510*/  BRA.U UP0, `(.L_x_18) ;  /* 0x0000000100347547 */ /* 0x000fea000b800000 */
[----:B------:R-:W2:Y:S01]  /*1520*/  S2R R2, SR_CgaCtaId ;  /* 0x0000000000027919 */ /* 0x000ea20000008800 */
[----:B------:R-:W-:-:S04]  /*1530*/  MOV R3, 0x400 ;  /* 0x0000040000037802 */ /* 0x000fc80000000f00 */
[----:B--2---:R-:W-:Y:S02]  /*1540*/  LEA R3, R2, R3, 0x18 ;  /* 0x0000000302037211 */ /* 0x004fe400078ec0ff */
[----:B------:R-:W-:-:S03]  /*1550*/  SHF.L.U32 R2, R8, 0x1f, RZ ;  /* 0x0000001f08027819 */ /* 0x000fc600000006ff */
[----:B------:R-:W-:-:S04]  /*1560*/  IMAD R3, R10, 0x8, R3 ;  /* 0x000000080a037824 */ /* 0x000fc800078e0203 */
[----:B------:R-:W2:Y:S02]  /*1570*/  SYNCS.PHASECHK.TRANS64.TRYWAIT P0, [R3+URZ+0xd0], R2 ;  /* 0x0000d002030075a7 */ /* 0x000ea400080011ff */
[----:B--2---:R-:W-:Y:S05]  /*1580*/  @!P0 BRA `(.L_x_19) ;  /* 0x0000006400708947 */ /* 0x004fea0003800000 */
.L_x_105:
[----:B------:R-:W-:Y:S01]  /*1590*/  VIADD R10, R10, 0x1 ;  /* 0x000000010a0a7836 */ /* 0x000fe20000000000 */
[----:B------:R2:W-:Y:S04]  /*15a0*/  SYNCS.ARRIVE.TRANS64.A1T0 RZ, [R3+URZ+0xc0], RZ ;  /* 0x0000c0ff03ff79a7 */ /* 0x0005e800081000ff */
[----:B------:R-:W-:-:S04]  /*15b0*/  ISETP.NE.AND P0, PT, R10, 0x2, PT ;  /* 0x000000020a00780c */ /* 0x000fc80003f05270 */
[----:B------:R-:W-:Y:S02]  /*15c0*/  SEL R10, R10, RZ, P0 ;  /* 0x000000ff0a0a7207 */ /* 0x000fe40000000000 */
[----:B--2---:R-:W-:-:S04]  /*15d0*/  SEL R3, RZ, 0x1, P0 ;  /* 0x00000001ff037807 */ /* 0x004fc80000000000 */
[----:B------:R-:W-:-:S07]  /*15e0*/  LOP3.LUT R8, R8, R3, RZ, 0x3c, !PT ;  /* 0x0000000308087212 */ /* 0x000fce00078e3cff */
.L_x_18:
[----:B------:R-:W-:Y:S01]  /*15f0*/  UMOV UR4, 0x400 ;  /* 0x0000040000047882 */ /* 0x000fe20000000000 */
[----:B------:R-:W-:Y:S01]  /*1600*/  SHF.L.U32 R2, R15, 0x1f, RZ ;  /* 0x0000001f0f027819 */ /* 0x000fe200000006ff */
[----:B-1----:R-:W-:Y:S01]  /*1610*/  ULEA UR4, UR38, UR4, 0x18 ;  /* 0x0000000426047291 */ /* 0x002fe2000f8ec0ff */
[----:B------:R-:W-:Y:S01]  /*1620*/  R2UR UR35, R205 ;  /* 0x00000000cd2372ca */ /* 0x000fe200000e0000 */
[----:B------:R-:W-:Y:S01]  /*1630*/  UISETP.GE.U32.AND UP0, UPT, UR15, 0xff, UPT ;  /* 0x000000ff0f00788c */ /* 0x000fe2000bf06070 */
[----:B------:R-:W-:Y:S01]  /*1640*/  R2UR UR19, R195 ;  /* 0x00000000c31372ca */ /* 0x000fe200000e0000 */
[----:B------:R-:W-:Y:S01]  /*1650*/  ULEA UR5, UR13, UR4, 0x3 ;  /* 0x000000040d057291 */ /* 0x000fe2000f8e18ff */
[----:B------:R-:W-:-:S08]  /*1660*/  UMOV UR23, URZ ;  /* 0x000000ff00177c82 */ /* 0x000fd00008000000 */
[----:B------:R1:W2:Y:S01]  /*1670*/  SYNCS.PHASECHK.TRANS64.TRYWAIT P0, [UR5+0x18], R2 ;  /* 0x00001802ff0075a7 */ /* 0x0002a20008001105 */
[----:B------:R-:W-:Y:S02]  /*1680*/  USHF.L.U32 UR35, UR35, 0x7, URZ ;  /* 0x0000000723237899 */ /* 0x000fe400080006ff */
[----:B------:R-:W-:Y:S01]  /*1690*/  UIMAD UR19, UR19, 0x50, URZ ;  /* 0x00000050131378a4 */ /* 0x000fe2000f8e02ff */
[----:B------:R-:W-:Y:S11]  /*16a0*/  BRA.U !UP0, `(.L_x_20) ;  /* 0x0000000108d87547 */ /* 0x000ff6000b800000 */
[----:B------:R-:W-:Y:S01]  /*16b0*/  UMOV UR29, URZ ;  /* 0x000000ff001d7c82 */ /* 0x000fe20008000000 */
[----:B------:R-:W-:-:S05]  /*16c0*/  UMOV UR6, UR13 ;  /* 0x0000000d00067c82 */ /* 0x000fca0008000000 */
.L_x_25:
[----:B--2---:R-:W-:Y:S01]  /*16d0*/  @!P5 MOV R3, 0xd000 ;  /* 0x0000d0000003d802 */ /* 0x004fe20000000f00 */
[----:B-1----:R-:W-:Y:S01]  /*16e0*/  ULEA UR33, UR6, UR4, 0x3 ;  /* 0x0000000406217291 */ /* 0x002fe2000f8e18ff */
[----:B--2---:R-:W-:Y:S11]  /*16f0*/  @P0 BRA `(.L_x_21) ;  /* 0x00000000000c0947 */ /* 0x004ff60003800000 */
[----:B------:R-:W-:Y:S04]  /*1700*/  SHF.L.U32 R5, R15, 0x1f, RZ ;  /* 0x0000001f0f057819 */ /* 0x000fe800000006ff */
[----:B------:R-:W2:Y:S02]  /*1710*/  SYNCS.PHASECHK.TRANS64.TRYWAIT P0, [UR33+0x18], R5 ;  /* 0x00001805ff0075a7 */ /* 0x000ea40008001121 */
[----:B--2---:R-:W-:Y:S05]  /*1720*/  @!P0 BRA `(.L_x_22) ;  /* 0x00000064001c8947 */ /* 0x004fea0003800000 */
.L_x_21:
[----:B------:R2:W-:Y:S01]  /*1730*/  @!P5 SYNCS.ARRIVE.TRANS64 RZ, [UR33], R3 ;  /* 0x00000003ffffd9a7 */ /* 0x0005e20008000021 */
[----:B------:R-:W-:Y:S04]  /*1740*/  BSSY.RECONVERGENT B0, `(.L_x_23) ;  /* 0x0000003000007945 */ /* 0x000fe80003800200 */
[----:B------:R-:W-:Y:S05]  /*1750*/  @P4 BRA `(.L_x_24) ;  /* 0x0000000000044947 */ /* 0x000fea0003800000 */
[----:B------:R-:W-:Y:S05]  /*1760*/  BPT.TRAP 0x1 ;  /* 0x000000040000795c */ /* 0x000fea0000300000 */
.L_x_24:
[----:B------:R-:W-:Y:S05]  /*1770*/  BSYNC.RECONVERGENT B0 ;  /* 0x0000000000007941 */ /* 0x000fea0003800200 */
.L_x_23:
[----:B------:R-:W-:Y:S02]  /*1780*/  UIADD3 UR13, UPT, UPT, UR6, 0x1, URZ ;  /* 0x00000001060d7890 */ /* 0x000fe4000fffe0ff */
[----:B------:R-:W-:Y:S02]  /*1790*/  UIADD3 UR44, UP1, UPT, UR30, 0x80, URZ ;  /* 0x000000801e2c7890 */ /* 0x000fe4000ff3e0ff */
[----:B------:R-:W-:Y:S02]  /*17a0*/  UISETP.NE.AND UP0, UPT, UR13, 0x3, UPT ;  /* 0x000000030d00788c */ /* 0x000fe4000bf05270 */
[----:B------:R-:W-:Y:S02]  /*17b0*/  ULEA UR24, UR6, UR4, 0xf ;  /* 0x0000000406187291 */ /* 0x000fe4000f8e78ff */
[----:B------:R-:W-:Y:S02]  /*17c0*/  USEL UR9, URZ, 0x1, UP0 ;  /* 0x00000001ff097887 */ /* 0x000fe40008000000 */
[----:B------:R-:W-:Y:S02]  /*17d0*/  USEL UR13, UR13, URZ, UP0 ;  /* 0x000000ff0d0d7287 */ /* 0x000fe40008000000 */
[----:B------:R-:W-:Y:S02]  /*17e0*/  USHF.L.U32 UR34, UR29, 0x7, URZ ;  /* 0x000000071d227899 */ /* 0x000fe400080006ff */
[----:B------:R-:W-:Y:S01]  /*17f0*/  ULEA UR8, UR13, UR4, 0x3 ;  /* 0x000000040d087291 */ /* 0x000fe2000f8e18ff */
[----:B------:R-:W-:Y:S01]  /*1800*/  LOP3.LUT R15, R15, UR9, RZ, 0x3c, !PT ;  /* 0x000000090f0f7c12 */ /* 0x000fe2000f8e3cff */
[----:B------:R-:W-:Y:S02]  /*1810*/  UIADD3.X UR45, UPT, UPT, URZ, UR31, URZ, UP1, !UPT ;  /* 0x0000001fff2d7290 */ /* 0x000fe40008ffe4ff */
[----:B------:R-:W-:Y:S01]  /*1820*/  UIADD3 UR32, UPT, UPT, UR24, 0xa300, URZ ;  /* 0x0000a30018207890 */ /* 0x000fe2000fffe0ff */
[----:B-1----:R-:W-:Y:S01]  /*1830*/  SHF.L.U32 R2, R15, 0x1f, RZ ;  /* 0x0000001f0f027819 */ /* 0x002fe200000006ff */
[----:B------:R-:W-:Y:S01]  /*1840*/  UIADD3 UR26, UPT, UPT, UR34, 0x40, URZ ;  /* 0x00000040221a7890 */ /* 0x000fe2000fffe0ff */
[----:B------:R-:W-:Y:S02]  /*1850*/  UMOV UR42, 0x0 ;  /* 0x00000000002a7882 */ /* 0x000fe40000000000 */
[----:B------:R1:W1:Y:S01]  /*1860*/  SYNCS.PHASECHK.TRANS64.TRYWAIT P0, [UR8+0x18], R2 ;  /* 0x00001802ff0075a7 */ /* 0x0002620008001108 */
[----:B------:R-:W-:Y:S01]  /*1870*/  UMOV UR43, 0x10000000 ;  /* 0x10000000002b7882 */ /* 0x000fe20000000000 */
[----:B------:R-:W-:Y:S02]  /*1880*/  UIADD3 UR24, UPT, UPT, UR24, 0xe300, URZ ;  /* 0x0000e30018187890 */ /* 0x000fe4000fffe0ff */
[----:B------:R1:W-:Y:S01]  /*1890*/  UTMALDG.3D [UR32], [UR44], desc[UR42] ;  /* 0x00002a202c0075b4 */ /* 0x0003e20008011000 */
[----:B------:R-:W-:Y:S02]  /*18a0*/  UIADD3 UR40, UP0, UPT, UR30, 0x180, URZ ;  /* 0x000001801e287890 */ /* 0x000fe4000ff1e0ff */
[----:B------:R-:W-:Y:S01]  /*18b0*/  UIMAD UR5, UR6, 0x5000, UR4 ;  /* 0x00005000060578a4 */ /* 0x000fe2000f8e0204 */
[----:B------:R-:W-:Y:S01]  /*18c0*/  UMOV UR25, UR33 ;  /* 0x0000002100197c82 */ /* 0x000fe20008000000 */
[----:B------:R-:W-:Y:S01]  /*18d0*/  UMOV UR27, UR35 ;  /* 0x00000023001b7c82 */ /* 0x000fe20008000000 */
[----:B------:R-:W-:Y:S01]  /*18e0*/  UMOV UR28, UR36 ;  /* 0x00000024001c7c82 */ /* 0x000fe20008000000 */
[----:B------:R-:W-:Y:S01]  /*18f0*/  UIADD3.X UR41, UPT, UPT, URZ, UR31, URZ, UP0, !UPT ;  /* 0x0000001fff297290 */ /* 0x000fe200087fe4ff */
[----:B------:R1:W-:Y:S01]  /*1900*/  UTMALDG.3D [UR24], [UR44], desc[UR42] ;  /* 0x00002a182c0075b4 */ /* 0x0003e20008011000 */
[----:B------:R-:W-:Y:S01]  /*1910*/  UIADD3 UR16, UPT, UPT, UR5, 0x22300, URZ ;  /* 0x0002230005107890 */ /* 0x000fe2000fffe0ff */
[----:B------:R-:W-:Y:S01]  /*1920*/  UMOV UR17, UR33 ;  /* 0x0000002100117c82 */ /* 0x000fe20008000000 */
[----:B------:R-:W-:Y:S01]  /*1930*/  UMOV UR20, UR36 ;  /* 0x0000002400147c82 */ /* 0x000fe20008000000 */
[----:B------:R-:W-:Y:S01]  /*1940*/  UMOV UR18, UR34 ;  /* 0x0000002200127c82 */ /* 0x000fe20008000000 */
[----:B------:R-:W-:Y:S01]  /*1950*/  UIADD3 UR8, UPT, UPT, UR5, 0x24b00, URZ ;  /* 0x00024b0005087890 */ /* 0x000fe2000fffe0ff */
[----:B------:R-:W-:Y:S01]  /*1960*/  UMOV UR11, UR19 ;  /* 0x00000013000b7c82 */ /* 0x000fe20008000000 */
[----:B------:R-:W-:Y:S03]  /*1970*/  UMOV UR12, UR36 ;  /* 0x00000024000c7c82 */ /* 0x000fe60008000000 */
[----:B------:R1:W-:Y:S01]  /*1980*/  UTMALDG.3D [UR16], [UR40], desc[UR42] ;  /* 0x00002a10280075b4 */ /* 0x0003e20008011000 */
[----:B------:R-:W-:Y:S01]  /*1990*/  UIADD3 UR29, UPT, UPT, UR29, 0x1, URZ ;  /* 0x000000011d1d7890 */ /* 0x000fe2000fffe0ff */
[----:B------:R-:W-:Y:S01]  /*19a0*/  UMOV UR9, UR33 ;  /* 0x0000002100097c82 */ /* 0x000fe20008000000 */
[----:B------:R-:W-:Y:S02]  /*19b0*/  UMOV UR10, UR26 ;  /* 0x0000001a000a7c82 */ /* 0x000fe40008000000 */
[----:B------:R-:W-:Y:S01]  /*19c0*/  UISETP.NE.AND UP0, UPT, UR29, UR7, UPT ;  /* 0x000000071d00728c */ /* 0x000fe2000bf05270 */
[----:B------:R-:W-:Y:S01]  /*19d0*/  UMOV UR23, UR7 ;  /* 0x0000000700177c82 */ /* 0x000fe20008000000 */
[----:B------:R1:W-:Y:S01]  /*19e0*/  UTMALDG.3D [UR8], [UR40], desc[UR42] ;  /* 0x00002a08280075b4 */ /* 0x0003e20008011000 */
[----:B------:R-:W-:Y:S06]  /*19f0*/  UMOV UR6, UR13 ;  /* 0x0000000d00067c82 */ /* 0x000fec0008000000 */
[----:B------:R-:W-:Y:S05]  /*1a00*/  BRA.U UP0, `(.L_x_25) ;  /* 0xfffffffd00307547 */ /* 0x000fea000b83ffff */
.L_x_20:
[----:B------:R-:W-:Y:S01]  /*1a10*/  ULEA UR5, UR13, UR4, 0x3 ;  /* 0x000000040d057291 */ /* 0x000fe2000f8e18ff */
[----:B-1----:R-:W-:Y:S01]  /*1a20*/  SHF.L.U32 R2, R15, 0x1f, RZ ;  /* 0x0000001f0f027819 */ /* 0x002fe200000006ff */
[----:B------:R-:W-:Y:S01]  /*1a30*/  @!P1 SYNCS.ARRIVE.TRANS64.A1T0 RZ, [UR4+0x58], RZ ;  /* 0x000058ffffff99a7 */ /* 0x000fe20008100004 */
[----:B------:R-:W-:-:S06]  /*1a40*/  UISETP.GT.AND UP0, UPT, UR22, UR21, UPT ;  /* 0x000000151600728c */ /* 0x000fcc000bf04270 */
[----:B--2---:R1:W2:Y:S03]  /*1a50*/  SYNCS.PHASECHK.TRANS64.TRYWAIT P0, [UR5+0x18], R2 ;  /* 0x00001802ff0075a7 */ /* 0x0042a60008001105 */
[----:B------:R-:W-:Y:S05]  /*1a60*/  BRA.U !UP0, `(.L_x_26) ;  /* 0x0000000108d47547 */ /* 0x000fea000b800000 */
[----:B------:R-:W-:Y:S01]  /*1a70*/  UIADD3 UR29, UPT, UPT, UR14, UR23, URZ ;  /* 0x000000170e1d7290 */ /* 0x000fe2000fffe0ff */
[----:B------:R-:W-:-:S11]  /*1a80*/  UMOV UR6, UR13 ;  /* 0x0000000d00067c82 */ /* 0x000fd60008000000 */
.L_x_31:
[----:B--2---:R-:W-:Y:S01]  /*1a90*/  @!P5 MOV R3, 0xd000 ;  /* 0x0000d0000003d802 */ /* 0x004fe20000000f00 */
[----:B-1----:R-:W-:Y:S01]  /*1aa0*/  ULEA UR33, UR6, UR4, 0x3 ;  /* 0x0000000406217291 */ /* 0x002fe2000f8e18ff */
[----:B--2---:R-:W-:Y:S11]  /*1ab0*/  @P0 BRA `(.L_x_27) ;  /* 0x00000000000c0947 */ /* 0x004ff60003800000 */
[----:B------:R-:W-:Y:S04]  /*1ac0*/  SHF.L.U32 R5, R15, 0x1f, RZ ;  /* 0x0000001f0f057819 */ /* 0x000fe800000006ff */
[----:B------:R-:W2:Y:S02]  /*1ad0*/  SYNCS.PHASECHK.TRANS64.TRYWAIT P0, [UR33+0x18], R5 ;  /* 0x00001805ff0075a7 */ /* 0x000ea40008001121 */
[----:B--2---:R-:W-:Y:S05]  /*1ae0*/  @!P0 BRA `(.L_x_28) ;  /* 0x0000006000448947 */ /* 0x004fea0003800000 */
.L_x_27:
[----:B------:R2:W-:Y:S01]  /*1af0*/  @!P5 SYNCS.ARRIVE.TRANS64 RZ, [UR33], R3 ;  /* 0x00000003ffffd9a7 */ /* 0x0005e20008000021 */
[----:B------:R-:W-:Y:S04]  /*1b00*/  BSSY.RECONVERGENT B0, `(.L_x_29) ;  /* 0x0000003000007945 */ /* 0x000fe80003800200 */
[----:B------:R-:W-:Y:S05]  /*1b10*/  @P4 BRA `(.L_x_30) ;  /* 0x0000000000044947 */ /* 0x000fea0003800000 */
[----:B------:R-:W-:Y:S05]  /*1b20*/  BPT.TRAP 0x1 ;  /* 0x000000040000795c */ /* 0x000fea0000300000 */
.L_x_30:
[----:B------:R-:W-:Y:S05]  /*1b30*/  BSYNC.RECONVERGENT B0 ;  /* 0x0000000000007941 */ /* 0x000fea0003800200 */
.L_x_29:
        /* <DEDUP_REMOVED lines=12> */
[----:B------:R-:W-:Y:S01]  /*1c00*/  UMOV UR42, 0x0 ;  /* 0x00000000002a7882 */ /* 0x000fe20000000000 */
[----:B------:R-:W-:Y:S01]  /*1c10*/  UMOV UR43, 0x10000000 ;  /* 0x10000000002b7882 */ /* 0x000fe20000000000 */
[----:B------:R-:W-:Y:S01]  /*1c20*/  UIADD3 UR26, UPT, UPT, UR34, 0x40, URZ ;  /* 0x00000040221a7890 */ /* 0x000fe2000fffe0ff */
[----:B------:R1:W1:Y:S01]  /*1c30*/  SYNCS.PHASECHK.TRANS64.TRYWAIT P0, [UR8+0x18], R2 ;  /* 0x00001802ff0075a7 */ /* 0x0002620008001108 */
[----:B------:R-:W-:Y:S02]  /*1c40*/  UIADD3 UR24, UPT, UPT, UR24, 0xe300, URZ ;  /* 0x0000e30018187890 */ /* 0x000fe4000fffe0ff */
[----:B------:R-:W-:Y:S01]  /*1c50*/  UIADD3 UR40, UP0, UPT, UR30, 0x180, URZ ;  /* 0x000001801e287890 */ /* 0x000fe2000ff1e0ff */
[----:B------:R1:W-:Y:S01]  /*1c60*/  UTMALDG.3D [UR32], [UR44], desc[UR42] ;  /* 0x00002a202c0075b4 */ /* 0x0003e20008011000 */
        /* <DEDUP_REMOVED lines=14> */
[----:B------:R-:W-:Y:S01]  /*1d50*/  UMOV UR9, UR33 ;  /* 0x0000002100097c82 */ /* 0x000fe20008000000 */
[----:B------:R-:W-:Y:S01]  /*1d60*/  UMOV UR10, UR26 ;  /* 0x0000001a000a7c82 */ /* 0x000fe20008000000 */
[----:B------:R-:W-:Y:S01]  /*1d70*/  UIADD3 UR23, UPT, UPT, UR23, 0x1, URZ ;  /* 0x0000000117177890 */ /* 0x000fe2000fffe0ff */
[----:B------:R-:W-:Y:S03]  /*1d80*/  UMOV UR6, UR13 ;  /* 0x0000000d00067c82 */ /* 0x000fe60008000000 */
[----:B------:R-:W-:Y:S01]  /*1d90*/  UISETP.NE.AND UP0, UPT, UR23, UR29, UPT ;  /* 0x0000001d1700728c */ /* 0x000fe2000bf05270 */
[----:B------:R1:W-:Y:S08]  /*1da0*/  UTMALDG.3D [UR8], [UR40], desc[UR42] ;  /* 0x00002a08280075b4 */ /* 0x0003f00008011000 */
[----:B------:R-:W-:Y:S05]  /*1db0*/  BRA.U UP0, `(.L_x_31) ;  /* 0xfffffffd00347547 */ /* 0x000fea000b83ffff */
.L_x_26:
[----:B-1----:R-:W-:Y:S01]  /*1dc0*/  LEA R2, R14, UR4, 0x3 ;  /* 0x000000040e027c11 */ /* 0x002fe2000f8e18ff */
[----:B------:R-:W-:Y:S01]  /*1dd0*/  NOP ;  /* 0x0000000000007918 */ /* 0x000fe20000000000 */
[----:B--2---:R-:W-:Y:S02]  /*1de0*/  SHF.L.U32 R3, R12, 0x1f, RZ ;  /* 0x0000001f0c037819 */ /* 0x004fe400000006ff */
[----:B------:R-:W-:Y:S02]  /*1df0*/  LEA R4, R14, UR4, 0x4 ;  /* 0x000000040e047c11 */ /* 0x000fe4000f8e20ff */
[----:B------:R-:W1:Y:S02]  /*1e00*/  SYNCS.PHASECHK.TRANS64.TRYWAIT P0, [R2+URZ+0x60], R3 ;  /* 0x00006003020075a7 */ /* 0x000e6400080011ff */
[----:B-1----:R-:W-:Y:S05]  /*1e10*/  @!P0 BRA `(.L_x_32) ;  /* 0x0000005c00908947 */ /* 0x002fea0003800000 */
.L_x_108:
[----:B------:R-:W2:Y:S01]  /*1e20*/  LDS.128 R4, [R4+0xf0] ;  /* 0x0000f00004047984 */ /* 0x000ea20000000c00 */
[----:B---3--:R-:W-:Y:S01]  /*1e30*/  ISETP.GE.AND P0, PT, R92, 0x1, PT ;  /* 0x000000015c00780c */ /* 0x008fe20003f06270 */
[----:B-1----:R-:W-:Y:S01]  /*1e40*/  VIADD R2, R2, 0x70 ;  /* 0x0000007002027836 */ /* 0x002fe20000000000 */
[----:B------:R-:W-:Y:S01]  /*1e50*/  @!PT LDS RZ, [RZ] ;  /* 0x00000000fffff984 */ /* 0x000fe20000000800 */
[----:B------:R-:W-:Y:S01]  /*1e60*/  @!PT LDS RZ, [RZ] ;  /* 0x00000000fffff984 */ /* 0x000fe20000000800 */
[----:B------:R-:W-:Y:S01]  /*1e70*/  @!PT LDS RZ, [RZ] ;  /* 0x00000000fffff984 */ /* 0x000fe20000000800 */
[----:B------:R-:W-:Y:S01]  /*1e80*/  @!PT LDS RZ, [RZ] ;  /* 0x00000000fffff984 */ /* 0x000fe20000000800 */
[----:B------:R1:W-:Y:S06]  /*1e90*/  MEMBAR.ALL.CTA ;  /* 0x0000000000007992 */ /* 0x0003ec0000008000 */
[----:B-1----:R-:W1:Y:S01]  /*1ea0*/  FENCE.VIEW.ASYNC.S ;  /* 0x00000000000073c6 */ /* 0x002e620000000000 */
[----:B------:R-:W-:-:S04]  /*1eb0*/  PRMT R2, RZ, 0x654, R2 ;  /* 0x00000654ff027816 */ /* 0x000fc80000000002 */
[----:B-1----:R1:W-:Y:S01]  /*1ec0*/  SYNCS.ARRIVE.TRANS64.RED.A1T0 RZ, [R2+URZ], RZ ;  /* 0x000000ff02ff79a7 */ /* 0x0023e200081004ff */
[----:B--2---:R-:W-:-:S13]  /*1ed0*/  LOP3.LUT P2, RZ, R6, 0x1, RZ, 0xc0, !PT ;  /* 0x0000000106ff7812 */ /* 0x004fda000784c0ff */
[----:B------:R-:W-:Y:S01]  /*1ee0*/  @P2 SHF.R.U32.HI R3, RZ, 0x10, R5 ;  /* 0x00000010ff032819 */ /* 0x000fe20000011605 */
[----:B------:R-:W-:Y:S01]  /*1ef0*/  VOTEU.ANY UP0, P2 ;  /* 0x0000000000ff7886 */ /* 0x000fe20001000100 */
[----:B------:R-:W-:Y:S02]  /*1f00*/  @P2 MOV R13, R4 ;  /* 0x00000004000d2202 */ /* 0x000fe40000000f00 */
[----:B------:R-:W-:Y:S02]  /*1f10*/  @P2 R2UR.BROADCAST UR5, R3 ;  /* 0x00000000030522ca */ /* 0x000fe400008e0000 */
[----:B------:R-:W-:-:S11]  /*1f20*/  @P2 LOP3.LUT R11, R5, 0xffff, RZ, 0xc0, !PT ;  /* 0x0000ffff050b2812 */ /* 0x000fd600078ec0ff */
[----:B------:R-:W-:Y:S01]  /*1f30*/  @UP0 UMOV UR36, UR5 ;  /* 0x0000000500240c82 */ /* 0x000fe20008000000 */
[----:B-1----:R-:W-:Y:S05]  /*1f40*/  @!P0 BRA `(.L_x_33) ;  /* 0x0000000000b88947 */ /* 0x002fea0003800000 */
[----:B------:R-:W4:Y:S01]  /*1f50*/  LDC.64 R4, c[0x0][0xb18] ;  /* 0x0002c600ff047b82 */ /* 0x000f220000000a00 */
[----:B------:R-:W-:-:S07]  /*1f60*/  ISETP.NE.AND P3, PT, R92, 0x1, PT ;  /* 0x000000015c00780c */ /* 0x000fce0003f65270 */
[----:B------:R-:W1:Y:S08]  /*1f70*/  LDC.64 R6, c[0x0][0xb10] ;  /* 0x0002c400ff067b82 */ /* 0x000e700000000a00 */
[----:B------:R-:W2:Y:S08]  /*1f80*/  LDC R16, c[0x0][0xb20] ;  /* 0x0002c800ff107b82 */ /* 0x000eb00000000800 */
[----:B------:R-:W3:Y:S01]  /*1f90*/  LDC R18, c[0x0][0xb0c] ;  /* 0x0002c300ff127b82 */ /* 0x000ee20000000800 */
[----:B----4-:R-:W-:Y:S01]  /*1fa0*/  IMAD.HI.U32 R17, R0, R5, RZ ;  /* 0x0000000500117227 */ /* 0x010fe200078e00ff */
[----:B------:R-:W-:-:S03]  /*1fb0*/  ISETP.NE.AND P0, PT, R4, 0x1, PT ;  /* 0x000000010400780c */ /* 0x000fc60003f05270 */
[----:B------:R-:W-:-:S03]  /*1fc0*/  IMAD.HI.U32 R5, R11, R5, RZ ;  /* 0x000000050b057227 */ /* 0x000fc600078e00ff */
[----:B------:R-:W4:Y:S01]  /*1fd0*/  LDC.64 R2, c[0x0][0xb28] ;  /* 0x0002ca00ff027b82 */ /* 0x000f220000000a00 */
[----:B-1----:R-:W-:-:S04]  /*1fe0*/  IMAD.HI.U32 R20, R9, R6, RZ ;  /* 0x0000000609147227 */ /* 0x002fc800078e00ff */
[----:B------:R-:W-:Y:S01]  /*1ff0*/  IMAD.HI.U32 R22, R13, R6, RZ ;  /* 0x000000060d167227 */ /* 0x000fe200078e00ff */
[----:B------:R-:W-:Y:S02]  /*2000*/  SHF.R.U32.HI R20, RZ, R7, R20 ;  /* 0x00000007ff147219 */ /* 0x000fe40000011614 */
[-C--:B--2---:R-:W-:Y:S02]  /*2010*/  SHF.R.U32.HI R17, RZ, R16.reuse, R17 ;  /* 0x00000010ff117219 */ /* 0x084fe40000011611 */
[----:B------:R-:W-:Y:S02]  /*2020*/  SHF.R.U32.HI R16, RZ, R16, R5 ;  /* 0x00000010ff107219 */ /* 0x000fe40000011605 */
[----:B------:R-:W-:Y:S02]  /*2030*/  SEL R17, R0, R17, !P0 ;  /* 0x0000001100117207 */ /* 0x000fe40004000000 */
[----:B------:R-:W-:Y:S02]  /*2040*/  SHF.R.U32.HI R22, RZ, R7, R22 ;  /* 0x00000007ff167219 */ /* 0x000fe40000011616 */
[----:B---3--:R-:W-:-:S02]  /*2050*/  ISETP.NE.AND P1, PT, R18, 0x1, PT ;  /* 0x000000011200780c */ /* 0x008fc40003f25270 */
[----:B------:R-:W-:Y:S02]  /*2060*/  SEL R5, R11, R16, !P0 ;  /* 0x000000100b057207 */ /* 0x000fe40004000000 */
[----:B------:R-:W-:Y:S02]  /*2070*/  SEL R19, R9, R20, !P1 ;  /* 0x0000001409137207 */ /* 0x000fe40004800000 */
[----:B------:R-:W-:Y:S01]  /*2080*/  SEL R7, R13, R22, !P1 ;  /* 0x000000160d077207 */ /* 0x000fe20004800000 */
[----:B----4-:R-:W-:-:S04]  /*2090*/  IMAD.HI.U32 R20, R17, R2, RZ ;  /* 0x0000000211147227 */ /* 0x010fc800078e00ff */
        /* <DEDUP_REMOVED lines=10> */
[----:B------:R-:W-:-:S04]  /*2140*/  @!P0 IMAD.HI.U32 R16, R7, R2, RZ ;  /* 0x0000000207108227 */ /* 0x000fc800078e00ff */
[----:B------:R-:W-:Y:S01]  /*2150*/  IMAD.MOV R2, RZ, RZ, -R6 ;  /* 0x000000ffff027224 */ /* 0x000fe200078e0a06 */
[----:B------:R-:W-:-:S03]  /*2160*/  @!P0 SHF.R.U32.HI R16, RZ, R3, R16 ;  /* 0x00000003ff108219 */ /* 0x000fc60000011610 */
[----:B------:R-:W-:Y:S01]  /*2170*/  IMAD R2, R92, R2, R5 ;  /* 0x000000025c027224 */ /* 0x000fe200078e0205 */
        /* <DEDUP_REMOVED lines=11> */
.L_x_33:
[----:B------:R-:W1:Y:S02]  /*2230*/  LDCU UR5, c[0x0][0xb30] ;  /* 0x00016600ff0577ac */ /* 0x000e640008000800 */
[----:B-1----:R-:W-:-:S09]  /*2240*/  UISETP.NE.AND UP0, UPT, UR5, 0x1, UPT ;  /* 0x000000010500788c */ /* 0x002fd2000bf05270 */
[----:B------:R-:W-:Y:S05]  /*2250*/  BRA.U UP0, `(.L_x_34) ;  /* 0x0000000100407547 */ /* 0x000fea000b800000 */
[----:B------:R-:W1:Y:S08]  /*2260*/  LDC.64 R4, c[0x0][0xb10] ;  /* 0x0002c400ff047b82 */ /* 0x000e700000000a00 */
[----:B------:R-:W2:Y:S08]  /*2270*/  LDC.64 R2, c[0x0][0xb18] ;  /* 0x0002c600ff027b82 */ /* 0x000eb00000000a00 */
[----:B------:R-:W3:Y:S08]  /*2280*/  LDC R6, c[0x0][0xb20] ;  /* 0x0002c800ff067b82 */ /* 0x000ef00000000800 */
[----:B------:R-:W4:Y:S01]  /*2290*/  LDC R16, c[0x0][0xb0c] ;  /* 0x0002c300ff107b82 */ /* 0x000f220000000800 */
[----:B-1----:R-:W-:-:S05]  /*22a0*/  IMAD.HI.U32 R4, R13, R4, RZ ;  /* 0x000000040d047227 */ /* 0x002fca00078e00ff */
[----:B------:R-:W-:Y:S01]  /*22b0*/  SHF.R.U32.HI R4, RZ, R5, R4 ;  /* 0x00000005ff047219 */ /* 0x000fe20000011604 */
[----:B--2---:R-:W-:Y:S01]  /*22c0*/  IMAD.HI.U32 R3, R11, R3, RZ ;  /* 0x000000030b037227 */ /* 0x004fe200078e00ff */
[----:B------:R-:W-:-:S04]  /*22d0*/  ISETP.NE.AND P0, PT, R2, 0x1, PT ;  /* 0x000000010200780c */ /* 0x000fc80003f05270 */
[----:B---3--:R-:W-:-:S04]  /*22e0*/  SHF.R.U32.HI R6, RZ, R6, R3 ;  /* 0x00000006ff067219 */ /* 0x008fc80000011603 */
[----:B------:R-:W-:Y:S02]  /*22f0*/  SEL R3, R11, R6, !P0 ;  /* 0x000000060b037207 */ /* 0x000fe40004000000 */
[----:B----4-:R-:W-:-:S04]  /*2300*/  ISETP.NE.AND P1, PT, R16, 0x1, PT ;  /* 0x000000011000780c */ /* 0x010fc80003f25270 */
[----:B------:R-:W-:-:S05]  /*2310*/  SEL R4, R13, R4, !P1 ;  /* 0x000000040d047207 */ /* 0x000fca0004800000 */
[----:B------:R-:W-:Y:S02]  /*2320*/  IMAD.IADD R5, R3, 0x1, -R4 ;  /* 0x0000000103057824 */ /* 0x000fe400078e0a04 */
[----:B------:R-:W-:Y:S02]  /*2330*/  IMAD.IADD R3, R4, 0x1, -R3 ;  /* 0x0000000104037824 */ /* 0x000fe400078e0a03 */
[----:B------:R-:W-:Y:S02]  /*2340*/  IMAD R13, R5, R16, R13 ;  /* 0x00000010050d7224 */ /* 0x000fe400078e020d */
[----:B------:R-:W-:-:S07]  /*2350*/  IMAD R11, R3, R2, R11 ;  /* 0x00000002030b7224 */ /* 0x000fce00078e020b */
.L_x_34:
[----:B------:R-:W-:Y:S01]  /*2360*/  VIADD R14, R14, 0x1 ;  /* 0x000000010e0e7836 */ /* 0x000fe20000000000 */
[----:B------:R-:W-:Y:S01]  /*2370*/  PLOP3.LUT P1, PT, PT, PT, PT, 0x80, 0x8 ;  /* 0x000000000008781c */ /* 0x000fe20003f2f070 */
[----:B------:R-:W-:Y:S02]  /*2380*/  IMAD.IADD R205, R13, 0x1, R204 ;  /* 0x000000010dcd7824 */ /* 0x000fe400078e02cc */
[----:B------:R-:W-:Y:S01]  /*2390*/  IMAD.IADD R195, R11, 0x1, R194 ;  /* 0x000000010bc37824 */ /* 0x000fe200078e02c2 */
[----:B------:R-:W-:-:S04]  /*23a0*/  ISETP.NE.AND P0, PT, R14, 0x2, PT ;  /* 0x000000020e00780c */ /* 0x000fc80003f05270 */
[----:B------:R-:W-:Y:S02]  /*23b0*/  SEL R3, RZ, 0x1, P0 ;  /* 0x00000001ff037807 */ /* 0x000fe40000000000 */
[----:B------:R-:W-:Y:S02]  /*23c0*/  SEL R14, R14, RZ, P0 ;  /* 0x000000ff0e0e7207 */ /* 0x000fe40000000000 */
[----:B------:R-:W-:Y:S01]  /*23d0*/  LOP3.LUT R12, R12, R3, RZ, 0x3c, !PT ;  /* 0x000000030c0c7212 */ /* 0x000fe200078e3cff */
[----:B------:R-:W-:Y:S06]  /*23e0*/  @P2 BRA `(.L_x_35) ;  /* 0xfffffff000402947 */ /* 0x000fec000383ffff */
[----:B------:R-:W-:Y:S01]  /*23f0*/  UIADD3 UR4, UPT, UPT, UR4, 0x18, URZ ;  /* 0x0000001804047890 */ /* 0x000fe2000fffe0ff */
[----:B------:R-:W-:-:S03]  /*2400*/  SHF.L.U32 R3, R15, 0x1f, RZ ;  /* 0x0000001f0f037819 */ /* 0x000fc600000006ff */
[----:B------:R-:W-:-:S09]  /*2410*/  ULEA UR5, UR13, UR4, 0x3 ;  /* 0x000000040d057291 */ /* 0x000fd2000f8e18ff */
[----:B------:R-:W1:Y:S02]  /*2420*/  SYNCS.PHASECHK.TRANS64.TRYWAIT P0, [UR5], R3 ;  /* 0x00000003ff0075a7 */ /* 0x000e640008001105 */
[----:B-1----:R-:W-:Y:S05]  /*2430*/  @!P0 BRA `(.L_x_36) ;  /* 0x00000058001c8947 */ /* 0x002fea0003800000 */
.L_x_110:
[----:B------:R-:W-:-:S04]  /*2440*/  UIADD3 UR6, UPT, UPT, UR13, 0x1, URZ ;  /* 0x000000010d067890 */ /* 0x000fc8000fffe0ff */
[----:B------:R-:W-:-:S04]  /*2450*/  UISETP.NE.AND UP0, UPT, UR6, 0x3, UPT ;  /* 0x000000030600788c */ /* 0x000fc8000bf05270 */
[----:B------:R-:W-:Y:S02]  /*2460*/  USEL UR7, URZ, 0x1, UP0 ;  /* 0x00000001ff077887 */ /* 0x000fe40008000000 */
[----:B------:R-:W-:-:S04]  /*2470*/  USEL UR6, UR6, URZ, UP0 ;  /* 0x000000ff06067287 */ /* 0x000fc80008000000 */
[----:B------:R-:W-:Y:S01]  /*2480*/  ULEA UR5, UR6, UR4, 0x3 ;  /* 0x0000000406057291 */ /* 0x000fe2000f8e18ff */
[----:B------:R-:W-:-:S04]  /*2490*/  LOP3.LUT R15, R15, UR7, RZ, 0x3c, !PT ;  /* 0x000000070f0f7c12 */ /* 0x000fc8000f8e3cff */
[----:B-1----:R-:W-:-:S04]  /*24a0*/  SHF.L.U32 R3, R15, 0x1f, RZ ;  /* 0x0000001f0f037819 */ /* 0x002fc800000006ff */
[----:B------:R-:W1:Y:S02]  /*24b0*/  SYNCS.PHASECHK.TRANS64.TRYWAIT P0, [UR5], R3 ;  /* 0x00000003ff0075a7 */ /* 0x000e640008001105 */
[----:B-1----:R-:W-:Y:S05]  /*24c0*/  @!P0 BRA `(.L_x_37) ;  /* 0x0000005800108947 */ /* 0x002fea0003800000 */
.L_x_112:
[----:B------:R-:W-:-:S04]  /*24d0*/  UIADD3 UR6, UPT, UPT, UR6, 0x1, URZ ;  /* 0x0000000106067890 */ /* 0x000fc8000fffe0ff */
[----:B------:R-:W-:-:S04]  /*24e0*/  UISETP.NE.AND UP0, UPT, UR6, 0x3, UPT ;  /* 0x000000030600788c */ /* 0x000fc8000bf05270 */
[----:B------:R-:W-:Y:S02]  /*24f0*/  USEL UR5, URZ, 0x1, UP0 ;  /* 0x00000001ff057887 */ /* 0x000fe40008000000 */
[----:B------:R-:W-:-:S04]  /*2500*/  USEL UR6, UR6, URZ, UP0 ;  /* 0x000000ff06067287 */ /* 0x000fc80008000000 */
[----:B------:R-:W-:Y:S01]  /*2510*/  ULEA UR6, UR6, UR4, 0x3 ;  /* 0x0000000406067291 */ /* 0x000fe2000f8e18ff */
[----:B-1----:R-:W-:-:S04]  /*2520*/  LOP3.LUT R3, R15, UR5, RZ, 0x3c, !PT ;  /* 0x000000050f037c12 */ /* 0x002fc8000f8e3cff */
[----:B------:R-:W-:Y:S01]  /*2530*/  SHF.L.U32 R3, R3, 0x1f, RZ ;  /* 0x0000001f03037819 */ /* 0x000fe200000006ff */
[----:B----4-:R-:W-:-:S07]  /*2540*/  IMAD.U32 R0, RZ, RZ, UR6 ;  /* 0x00000006ff007e24 */ /* 0x010fce000f8e00ff */
.L_x_38:
[----:B-1----:R1:W2:Y:S02]  /*2550*/  SYNCS.PHASECHK.TRANS64.TRYWAIT P0, [R0+URZ], R3 ;  /* 0x00000003000075a7 */ /* 0x0022a400080011ff */
[----:B--2---:R-:W-:Y:S05]  /*2560*/  @!P0 NANOSLEEP.SYNCS 0x989680 ;  /* 0x009896800000895d */ /* 0x004fea0003900000 */
[----:B------:R-:W2:Y:S02]  /*2570*/  @!P0 SYNCS.PHASECHK.TRANS64 P0, [R0+URZ], R3 ;  /* 0x00000003000085a7 */ /* 0x000ea400080010ff */
[----:B--2---:R-:W-:Y:S05]  /*2580*/  @P0 EXIT ;  /* 0x000000000000094d */ /* 0x004fea0003800000 */
[----:B------:R-:W-:Y:S05]  /*2590*/  BRA `(.L_x_38) ;  /* 0xfffffffc00ec7947 */ /* 0x000fea000383ffff */
.L_x_17:
[----:B------:R-:W-:-:S04]  /*25a0*/  UISETP.NE.AND UP1, UPT, UR38, URZ, UPT ;  /* 0x000000ff2600728c */ /* 0x000fc8000bf25270 */
[----:B------:R-:W-:-:S09]  /*25b0*/  UISETP.NE.OR UP1, UPT, UR8, 0x1, UP1 ;  /* 0x000000010800788c */ /* 0x000fd20008f25670 */
[----:B------:R-:W-:Y:S05]  /*25c0*/  BRA.U UP1, `(.L_x_39) ;  /* 0x0000000501487547 */ /* 0x000fea000b800000 */
[----:B------:R-:W-:Y:S01]  /*25d0*/  ISETP.NE.AND P2, PT, R2, RZ, PT ;  /* 0x000000ff0200720c */ /* 0x000fe20003f45270 */
[----:B------:R-:W-:Y:S01]  /*25e0*/  IMAD.MOV.U32 R12, RZ, RZ, 0x1 ;  /* 0x00000001ff0c7424 */ /* 0x000fe200078e00ff */
[----:B------:R-:W-:Y:S02]  /*25f0*/  CS2R R10, SRZ ;  /* 0x00000000000a7805 */ /* 0x000fe4000001ff00 */
[----:B------:R-:W-:Y:S01]  /*2600*/  CS2R R8, SRZ ;  /* 0x0000000000087805 */ /* 0x000fe2000001ff00 */
[----:B------:R-:W-:Y:S01]  /*2610*/  UMOV UR4, 0x400 ;  /* 0x0000040000047882 */ /* 0x000fe20000000000 */
[----:B------:R-:W-:Y:S01]  /*2620*/  UMOV UR6, URZ ;  /* 0x000000ff00067c82 */ /* 0x000fe20008000000 */
[----:B------:R-:W-:-:S12]  /*2630*/  ULEA UR38, UR38, UR4, 0x18 ;  /* 0x0000000426267291 */ /* 0x000fd8000f8ec0ff */
.L_x_43:
[----:B------:R-:W-:Y:S02]  /*2640*/  LEA R0, R8, UR38, 0x3 ;  /* 0x0000002608007c11 */ /* 0x000fe4000f8e18ff */
[----:B------:R-:W-:-:S03]  /*2650*/  SHF.L.U32 R5, R9, 0x1f, RZ ;  /* 0x0000001f09057819 */ /* 0x000fc600000006ff */
[----:B------:R-:W-:Y:S01]  /*2660*/  VIADD R4, R0, 0xd0 ;  /* 0x000000d000047836 */ /* 0x000fe20000000000 */
[----:B------:R-:W1:Y:S02]  /*2670*/  SYNCS.PHASECHK.TRANS64.TRYWAIT P0, [R0+URZ+0xc0], R5 ;  /* 0x0000c005000075a7 */ /* 0x000e6400080011ff */
[----:B-1----:R-:W-:Y:S05]  /*2680*/  @!P0 BRA `(.L_x_40) ;  /* 0x0000005400b88947 */ /* 0x002fea0003800000 */
.L_x_113:
[----:B------:R-:W-:Y:S01]  /*2690*/  ULEA UR5, UR6, UR38, 0x3 ;  /* 0x0000002606057291 */ /* 0x000fe2000f8e18ff */
[----:B------:R-:W-:Y:S02]  /*26a0*/  PRMT R4, RZ, 0x654, R4 ;  /* 0x00000654ff047816 */ /* 0x000fe40000000004 */
[----:B-1----:R-:W-:Y:S01]  /*26b0*/  SHF.L.U32 R5, R12, 0x1f, RZ ;  /* 0x0000001f0c057819 */ /* 0x002fe200000006ff */
[----:B------:R-:W-:Y:S01]  /*26c0*/  UIADD3 UR4, UPT, UPT, UR5, 0x60, URZ ;  /* 0x0000006005047890 */ /* 0x000fe2000fffe0ff */
[----:B------:R1:W-:Y:S05]  /*26d0*/  SYNCS.ARRIVE.TRANS64.RED.A1T0 RZ, [R4+URZ], RZ ;  /* 0x000000ff04ff79a7 */ /* 0x0003ea00081004ff */
[----:B------:R-:W-:Y:S01]  /*26e0*/  IMAD.U32 R7, RZ, RZ, UR4 ;  /* 0x00000004ff077e24 */ /* 0x000fe2000f8e00ff */
[----:B------:R-:W2:Y:S04]  /*26f0*/  SYNCS.PHASECHK.TRANS64.TRYWAIT P0, [UR5+0x70], R5 ;  /* 0x00007005ff0075a7 */ /* 0x000ea80008001105 */
[----:B------:R-:W-:Y:S01]  /*2700*/  PRMT R6, R2, 0x654, R7 ;  /* 0x0000065402067816 */ /* 0x000fe20000000007 */
[----:B-1----:R-:W-:Y:S01]  /*2710*/  @!P2 IMAD.MOV.U32 R4, RZ, RZ, 0x10 ;  /* 0x00000010ff04a424 */ /* 0x002fe200078e00ff */
[----:B--2---:R-:W-:Y:S06]  /*2720*/  @!P0 BRA `(.L_x_41) ;  /* 0x0000005400a48947 */ /* 0x004fec0003800000 */
.L_x_115:
[----:B------:R-:W-:Y:S01]  /*2730*/  ULEA UR4, UR6, UR38, 0x4 ;  /* 0x0000002606047291 */ /* 0x000fe2000f8e20ff */
[----:B------:R-:W-:Y:S01]  /*2740*/  SEL R3, R6, R3, !P2 ;  /* 0x0000000306037207 */ /* 0x000fe20005000000 */
[----:B------:R-:W-:Y:S01]  /*2750*/  UIADD3 UR5, UPT, UPT, UR5, 0x60, URZ ;  /* 0x0000006005057890 */ /* 0x000fe2000fffe0ff */
[----:B-1----:R-:W-:Y:S01]  /*2760*/  LEA R0, R11, UR38, 0x3 ;  /* 0x000000260b007c11 */ /* 0x002fe2000f8e18ff */
[----:B------:R-:W-:Y:S01]  /*2770*/  UIADD3 UR4, UPT, UPT, UR4, 0xf0, URZ ;  /* 0x000000f004047890 */ /* 0x000fe2000fffe0ff */
[----:B------:R-:W-:Y:S01]  /*2780*/  SHF.L.U32 R5, R10, 0x1f, RZ ;  /* 0x0000001f0a057819 */ /* 0x000fe200000006ff */
[----:B------:R1:W-:Y:S01]  /*2790*/  @!P2 SYNCS.ARRIVE.TRANS64.RED RZ, [R3+URZ], R4 ;  /* 0x0000000403ffa9a7 */ /* 0x0003e200080004ff */
[----:B------:R-:W-:Y:S01]  /*27a0*/  UIADD3 UR6, UPT, UPT, UR6, 0x1, URZ ;  /* 0x0000000106067890 */ /* 0x000fe2000fffe0ff */
[----:B------:R-:W-:-:S03]  /*27b0*/  VIADD R8, R8, 0x1 ;  /* 0x0000000108087836 */ /* 0x000fc60000000000 */
[----:B------:R-:W-:Y:S02]  /*27c0*/  UISETP.NE.AND UP0, UPT, UR6, 0x2, UPT ;  /* 0x000000020600788c */ /* 0x000fe4000bf05270 */
[----:B------:R-:W-:Y:S06]  /*27d0*/  UGETNEXTWORKID.BROADCAST [UR4], [UR5] ;  /* 0x00000000040073ca */ /* 0x000fec0008000100 */
[----:B------:R-:W-:Y:S01]  /*27e0*/  USEL UR4, URZ, 0x1, UP0 ;  /* 0x00000001ff047887 */ /* 0x000fe20008000000 */
[----:B------:R-:W-:Y:S01]  /*27f0*/  ISETP.NE.AND P0, PT, R8, 0x2, PT ;  /* 0x000000020800780c */ /* 0x000fe20003f05270 */
[----:B------:R-:W-:Y:S01]  /*2800*/  USEL UR6, UR6, URZ, UP0 ;  /* 0x000000ff06067287 */ /* 0x000fe20008000000 */
[----:B------:R-:W2:Y:S03]  /*2810*/  SYNCS.PHASECHK.TRANS64.TRYWAIT P1, [R0+URZ+0x60], R5 ;  /* 0x00006005000075a7 */ /* 0x000ea600080211ff */
[----:B------:R-:W-:Y:S01]  /*2820*/  LOP3.LUT R12, R12, UR4, RZ, 0x3c, !PT ;  /* 0x000000040c0c7c12 */ /* 0x000fe2000f8e3cff */
[----:B-12---:R-:W-:Y:S07]  /*2830*/  @!P1 BRA `(.L_x_42) ;  /* 0x0000005400789947 */ /* 0x006fee0003800000 */
.L_x_116:
[C---:B------:R-:W-:Y:S01]  /*2840*/  LEA R4, R11.reuse, UR38, 0x4 ;  /* 0x000000260b047c11 */ /* 0x040fe2000f8e20ff */
[----:B-1----:R-:W-:Y:S01]  /*2850*/  VIADD R0, R0, 0x70 ;  /* 0x0000007000007836 */ /* 0x002fe20000000000 */
[----:B------:R-:W-:Y:S01]  /*2860*/  SEL R8, R8, RZ, P0 ;  /* 0x000000ff08087207 */ /* 0x000fe20000000000 */
[----:B------:R-:W-:-:S03]  /*2870*/  VIADD R11, R11, 0x1 ;  /* 0x000000010b0b7836 */ /* 0x000fc60000000000 */
[----:B------:R-:W1:Y:S01]  /*2880*/  LDS.128 R4, [R4+0xf0] ;  /* 0x0000f00004047984 */ /* 0x000e620000000c00 */
[----:B------:R-:W-:Y:S02]  /*2890*/  PRMT R0, RZ, 0x654, R0 ;  /* 0x00000654ff007816 */ /* 0x000fe40000000000 */
[C---:B------:R-:W-:Y:S01]  /*28a0*/  ISETP.NE.AND P1, PT, R11.reuse, 0x2, PT ;  /* 0x000000020b00780c */ /* 0x040fe20003f25270 */
[----:B------:R-:W-:Y:S01]  /*28b0*/  @!PT LDS RZ, [RZ] ;  /* 0x00000000fffff984 */ /* 0x000fe20000000800 */
[----:B------:R-:W-:Y:S01]  /*28c0*/  @!PT LDS RZ, [RZ] ;  /* 0x00000000fffff984 */ /* 0x000fe20000000800 */
[----:B------:R-:W-:Y:S01]  /*28d0*/  @!PT LDS RZ, [RZ] ;  /* 0x00000000fffff984 */ /* 0x000fe20000000800 */
[----:B------:R-:W-:Y:S01]  /*28e0*/  @!PT LDS RZ, [RZ] ;  /* 0x00000000fffff984 */ /* 0x000fe20000000800 */
[----:B------:R2:W-:Y:S06]  /*28f0*/  MEMBAR.ALL.CTA ;  /* 0x0000000000007992 */ /* 0x0005ec0000008000 */
[----:B--2---:R-:W2:Y:S01]  /*2900*/  FENCE.VIEW.ASYNC.S ;  /* 0x00000000000073c6 */ /* 0x004ea20000000000 */
[----:B------:R-:W-:Y:S01]  /*2910*/  SEL R11, R11, RZ, P1 ;  /* 0x000000ff0b0b7207 */ /* 0x000fe20000800000 */
[----:B--2---:R2:W-:Y:S01]  /*2920*/  SYNCS.ARRIVE.TRANS64.RED.A1T0 RZ, [R0+URZ], RZ ;  /* 0x000000ff00ff79a7 */ /* 0x0045e200081004ff */
[----:B-1----:R-:W-:-:S02]  /*2930*/  LOP3.LUT P3, RZ, R6, 0x1, RZ, 0xc0, !PT ;  /* 0x0000000106ff7812 */ /* 0x002fc4000786c0ff */
[----:B------:R-:W-:-:S04]  /*2940*/  SEL R5, RZ, 0x1, P1 ;  /* 0x00000001ff057807 */ /* 0x000fc80000800000 */
[----:B------:R-:W-:Y:S02]  /*2950*/  LOP3.LUT R10, R10, R5, RZ, 0x3c, !PT ;  /* 0x000000050a0a7212 */ /* 0x000fe400078e3cff */
[----:B--2---:R-:W-:-:S04]  /*2960*/  SEL R0, RZ, 0x1, P0 ;  /* 0x00000001ff007807 */ /* 0x004fc80000000000 */
[----:B------:R-:W-:Y:S01]  /*2970*/  LOP3.LUT R9, R9, R0, RZ, 0x3c, !PT ;  /* 0x0000000009097212 */ /* 0x000fe200078e3cff */
[----:B------:R-:W-:Y:S06]  /*2980*/  @P3 BRA `(.L_x_43) ;  /* 0xfffffffc002c3947 */ /* 0x000fec000383ffff */
[----:B------:R-:W-:Y:S01]  /*2990*/  ULEA UR5, UR6, UR38, 0x3 ;  /* 0x0000002606057291 */ /* 0x000fe2000f8e18ff */
[----:B------:R-:W-:-:S08]  /*29a0*/  SHF.L.U32 R3, R12, 0x1f, RZ ;  /* 0x0000001f0c037819 */ /* 0x000fd000000006ff */
[----:B------:R-:W1:Y:S02]  /*29b0*/  SYNCS.PHASECHK.TRANS64 P0, [UR5+0x70], R3 ;  /* 0x00007003ff0075a7 */ /* 0x000e640008001005 */
[----:B-1----:R-:W-:Y:S05]  /*29c0*/  @P0 BRA `(.L_x_44) ;  /* 0x0000000000080947 */ /* 0x002fea0003800000 */
[----:B------:R-:W1:Y:S02]  /*29d0*/  SYNCS.PHASECHK.TRANS64.TRYWAIT P0, [UR5+0x70], R3 ;  /* 0x00007003ff0075a7 */ /* 0x000e640008001105 */
[----:B-1----:R-:W-:Y:S05]  /*29e0*/  @!P0 BRA `(.L_x_45) ;  /* 0x0000005400208947 */ /* 0x002fea0003800000 */
.L_x_44:
[----:B------:R-:W-:-:S04]  /*29f0*/  UIADD3 UR4, UPT, UPT, UR6, 0x1, URZ ;  /* 0x0000000106047890 */ /* 0x000fc8000fffe0ff */
[----:B------:R-:W-:-:S04]  /*2a00*/  UISETP.NE.AND UP0, UPT, UR4, 0x2, UPT ;  /* 0x000000020400788c */ /* 0x000fc8000bf05270 */
[----:B------:R-:W-:Y:S02]  /*2a10*/  USEL UR7, URZ, 0x1, UP0 ;  /* 0x00000001ff077887 */ /* 0x000fe40008000000 */
[----:B------:R-:W-:-:S04]  /*2a20*/  USEL UR4, UR4, URZ, UP0 ;  /* 0x000000ff04047287 */ /* 0x000fc80008000000 */
[----:B------:R-:W-:Y:S01]  /*2a30*/  ULEA UR4, UR4, UR38, 0x3 ;  /* 0x0000002604047291 */ /* 0x000fe2000f8e18ff */
[----:B-1----:R-:W-:-:S04]  /*2a40*/  LOP3.LUT R3, R12, UR7, RZ, 0x3c, !PT ;  /* 0x000000070c037c12 */ /* 0x002fc8000f8e3cff */
[----:B------:R-:W-:-:S04]  /*2a50*/  SHF.L.U32 R0, R3, 0x1f, RZ ;  /* 0x0000001f03007819 */ /* 0x000fc800000006ff */
[----:B------:R-:W1:Y:S02]  /*2a60*/  SYNCS.PHASECHK.TRANS64 P0, [UR4+0x70], R0 ;  /* 0x00007000ff0075a7 */ /* 0x000e640008001004 */
[----:B-1----:R-:W-:Y:S05]  /*2a70*/  @P0 EXIT ;  /* 0x000000000000094d */ /* 0x002fea0003800000 */
[----:B------:R-:W-:Y:S02]  /*2a80*/  SHF.L.U32 R3, R3, 0x1f, RZ ;  /* 0x0000001f03037819 */ /* 0x000fe400000006ff */
[----:B------:R-:W-:-:S07]  /*2a90*/  MOV R0, UR4 ;  /* 0x0000000400007c02 */ /* 0x000fce0008000f00 */
.L_x_46:
[----:B-1----:R1:W2:Y:S02]  /*2aa0*/  SYNCS.PHASECHK.TRANS64.TRYWAIT P0, [R0+URZ+0x70], R3 ;  /* 0x00007003000075a7 */ /* 0x0022a400080011ff */
[----:B--2---:R-:W-:Y:S05]  /*2ab0*/  @!P0 NANOSLEEP.SYNCS 0x989680 ;  /* 0x009896800000895d */ /* 0x004fea0003900000 */
[----:B------:R-:W2:Y:S02]  /*2ac0*/  @!P0 SYNCS.PHASECHK.TRANS64 P0, [R0+URZ+0x70], R3 ;  /* 0x00007003000085a7 */ /* 0x000ea400080010ff */
[----:B--2---:R-:W-:Y:S05]  /*2ad0*/  @P0 EXIT ;  /* 0x000000000000094d */ /* 0x004fea0003800000 */
[----:B------:R-:W-:Y:S05]  /*2ae0*/  BRA `(.L_x_46) ;  /* 0xfffffffc00ec7947 */ /* 0x000fea000383ffff */
.L_x_39:
[----:B------:R-:W-:-:S09]  /*2af0*/  UISETP.NE.AND UP1, UPT, UR8, URZ, UPT ;  /* 0x000000ff0800728c */ /* 0x000fd2000bf25270 */
[----:B------:R-:W-:Y:S05]  /*2b00*/  BRA.U UP1, `(.L_x_47) ;  /* 0x0000001101247547 */ /* 0x000fea000b800000 */
[----:B------:R-:W-:Y:S01]  /*2b10*/  UMOV UR4, 0x40 ;  /* 0x0000004000047882 */ /* 0x000fe20000000000 */
[----:B------:R-:W-:Y:S01]  /*2b20*/  NOP ;  /* 0x0000000000007918 */ /* 0x000fe20000000000 */
[----:B------:R-:W-:Y:S01]  /*2b30*/  ULEA UR4, UR38, UR4, 0x18 ;  /* 0x0000000426047291 */ /* 0x000fe2000f8ec0ff */
[----:B------:R-:W-:Y:S02]  /*2b40*/  UMOV UR5, 0x400 ;  /* 0x0000040000057882 */ /* 0x000fe40000000000 */
[----:B------:R-:W-:-:S06]  /*2b50*/  ULEA UR38, UR38, UR5, 0x18 ;  /* 0x0000000526267291 */ /* 0x000fcc000f8ec0ff */
[----:B------:R-:W1:Y:S02]  /*2b60*/  LDS.U8 R0, [UR4+0x1c] ;  /* 0x00001c04ff007984 */ /* 0x000e640008000000 */
[----:B-1----:R-:W-:-:S13]  /*2b70*/  ISETP.NE.AND P0, PT, R0, RZ, PT ;  /* 0x000000ff0000720c */ /* 0x002fda0003f05270 */
[----:B------:R-:W-:Y:S05]  /*2b80*/  @P0 BRA `(.L_x_48) ;  /* 0x0000000000580947 */ /* 0x000fea0003800000 */
[----:B------:R-:W-:-:S13]  /*2b90*/  ELECT P0, URZ, PT ;  /* 0x0000000000ff782f */ /* 0x000fda0003800000 */
[----:B------:R-:W-:Y:S05]  /*2ba0*/  @!P0 BRA `(.L_x_49) ;  /* 0x0000000000608947 */ /* 0x000fea0003800000 */
[----:B------:R-:W-:Y:S01]  /*2bb0*/  UMOV UR5, 0x10 ;  /* 0x0000001000057882 */ /* 0x000fe20000000000 */
[----:B------:R-:W-:Y:S01]  /*2bc0*/  HFMA2 R0, -RZ, RZ, 0, 5.9604644775390625e-08 ;  /* 0x00000001ff007431 */ /* 0x000fe200000001ff */
[----:B------:R-:W-:-:S03]  /*2bd0*/  MOV R2, 0xffff ;  /* 0x0000ffff00027802 */ /* 0x000fc60000000f00 */
[----:B------:R-:W-:Y:S04]  /*2be0*/  DEPBAR.LE SB1, 0x36 ;  /* 0x00009d800000791a */ /* 0x000fe80000000000 */
[----:B------:R-:W1:Y:S02]  /*2bf0*/  UTCATOMSWS.FIND_AND_SET.ALIGN UP0, UR5, UR5 ;  /* 0x00000005000575e3 */ /* 0x000e640008000800 */
[----:B-1----:R-:W-:Y:S01]  /*2c00*/  MOV R3, UR5 ;  /* 0x0000000500037c02 */ /* 0x002fe20008000f00 */
[----:B------:R-:W-:Y:S06]  /*2c10*/  BRA.U UP0, `(.L_x_50) ;  /* 0x0000000100187547 */ /* 0x000fec000b800000 */
.L_x_51:
[----:B------:R-:W-:Y:S05]  /*2c20*/  NANOSLEEP 0x64 ;  /* 0x000000640000795d */ /* 0x000fea0003800000 */
[----:B------:R-:W-:-:S05]  /*2c30*/  UMOV UR5, 0x10 ;  /* 0x0000001000057882 */ /* 0x000fca0000000000 */
[----:B------:R-:W-:Y:S04]  /*2c40*/  DEPBAR.LE SB1, 0x36 ;  /* 0x00009d800000791a */ /* 0x000fe80000000000 */
[----:B------:R-:W1:Y:S02]  /*2c50*/  UTCATOMSWS.FIND_AND_SET.ALIGN UP0, UR5, UR5 ;  /* 0x00000005000575e3 */ /* 0x000e640008000800 */
[----:B-1----:R-:W-:Y:S01]  /*2c60*/  MOV R3, UR5 ;  /* 0x0000000500037c02 */ /* 0x002fe20008000f00 */
[----:B------:R-:W-:Y:S05]  /*2c70*/  BRA.U !UP0, `(.L_x_51) ;  /* 0xfffffffd08e87547 */ /* 0x000fea000b83ffff */
.L_x_50:
[-C--:B------:R-:W-:Y:S02]  /*2c80*/  SHF.L.U32 R2, R2, R3.reuse, RZ ;  /* 0x0000000302027219 */ /* 0x080fe400000006ff */
[----:B------:R-:W-:Y:S01]  /*2c90*/  SHF.L.U32 R0, R0, R3, RZ ;  /* 0x0000000300007219 */ /* 0x000fe200000006ff */
[----:B------:R-:W-:Y:S02]  /*2ca0*/  IMAD.SHL.U32 R3, R3, 0x20, RZ ;  /* 0x0000002003037824 */ /* 0x000fe400078e00ff */
[----:B------:R1:W-:Y:S04]  /*2cb0*/  ATOMS.OR RZ, [UR4+0x14], R2 ;  /* 0x00001402ffff798c */ /* 0x0003e8000b000004 */
[----:B------:R1:W-:Y:S04]  /*2cc0*/  ATOMS.OR RZ, [UR4+0x18], R0 ;  /* 0x00001800ffff798c */ /* 0x0003e8000b000004 */
[----:B------:R1:W-:Y:S01]  /*2cd0*/  STS [UR38+0x110], R3 ;  /* 0x00011003ff007988 */ /* 0x0003e20008000826 */
[----:B------:R-:W-:Y:S05]  /*2ce0*/  BRA `(.L_x_49) ;  /* 0x0000000000107947 */ /* 0x000fea0003800000 */
.L_x_48:
[----:B------:R-:W-:Y:S02]  /*2cf0*/  MOV R0, 0xffffffff ;  /* 0xffffffff00007802 */ /* 0x000fe40000000f00 */
[----:B------:R-:W-:-:S03]  /*2d00*/  MOV R2, 0x2d30 ;  /* 0x00002d3000027802 */ /* 0x000fc60000000f00 */
[----:B------:R1:W-:Y:S04]  /*2d10*/  STS [UR38+0x110], R0 ;  /* 0x00011000ff007988 */ /* 0x0003e80008000826 */
[----:B-1-3-5:R-:W-:Y:S05]  /*2d20*/  CALL.REL.NOINC `($__internal_1_$__cuda_sm10x_tcgen05_guardrail_trap_phase_invalid_during_alloc) ;  /* 0x0000005400b07944 */ /* 0x02afea0003c00000 */
.L_x_49:
[----:B------:R-:W-:Y:S05]  /*2d30*/  WARPSYNC.ALL ;  /* 0x0000000000007948 */ /* 0x000fea0003800000 */
[----:B------:R-:W2:Y:S01]  /*2d40*/  S2UR UR9, SR_CgaCtaId ;  /* 0x00000000000979c3 */ /* 0x000ea20000008800 */
[----:B------:R-:W-:Y:S01]  /*2d50*/  UMOV UR4, 0x400 ;  /* 0x0000040000047882 */ /* 0x000fe20000000000 */
[----:B------:R-:W-:-:S06]  /*2d60*/  NOP ;  /* 0x0000000000007918 */ /* 0x000fcc0000000000 */
[----:B------:R-:W-:Y:S06]  /*2d70*/  BAR.ARV 0x6, 0xa0 ;  /* 0x0182800000007b1d */ /* 0x000fec0000002000 */
[----:B------:R-:W4:Y:S01]  /*2d80*/  LDCU UR5, c[0x0][0x38c] ;  /* 0x00007180ff0577ac */ /* 0x000f220008000800 */
[----:B------:R-:W-:Y:S01]  /*2d90*/  IMAD.MOV.U32 R11, RZ, RZ, 0x1 ;  /* 0x00000001ff0b7424 */ /* 0x000fe200078e00ff */
[----:B------:R-:W-:Y:S01]  /*2da0*/  CS2R R8, SRZ ;  /* 0x0000000000087805 */ /* 0x000fe2000001ff00 */
[----:B------:R-:W-:Y:S01]  /*2db0*/  IMAD.MOV.U32 R10, RZ, RZ, RZ ;  /* 0x000000ffff0a7224 */ /* 0x000fe200078e00ff */
[----:B------:R-:W-:Y:S01]  /*2dc0*/  UMOV UR12, URZ ;  /* 0x000000ff000c7c82 */ /* 0x000fe20008000000 */
[----:B------:R-:W-:Y:S01]  /*2dd0*/  UMOV UR11, URZ ;  /* 0x000000ff000b7c82 */ /* 0x000fe20008000000 */
[----:B------:R-:W-:Y:S01]  /*2de0*/  UMOV UR30, 0x0 ;  /* 0x00000000001e7882 */ /* 0x000fe20000000000 */
[----:B------:R-:W-:Y:S01]  /*2df0*/  UMOV UR31, 0x8140490 ;  /* 0x08140490001f7882 */ /* 0x000fe20000000000 */
[----:B------:R-:W-:Y:S01]  /*2e00*/  UMOV UR28, 0x0 ;  /* 0x00000000001c7882 */ /* 0x000fe20000000000 */
[----:B------:R-:W-:Y:S01]  /*2e10*/  UMOV UR29, 0x8140490 ;  /* 0x08140490001d7882 */ /* 0x000fe20000000000 */
[----:B--2---:R-:W-:Y:S01]  /*2e20*/  ULEA UR9, UR9, UR4, 0x18 ;  /* 0x0000000409097291 */ /* 0x004fe2000f8ec0ff */
[----:B------:R-:W2:Y:S03]  /*2e30*/  LDCU UR4, c[0x0][0x38c] ;  /* 0x00007180ff0477ac */ /* 0x000ea60008000800 */
[----:B------:R-:W-:Y:S01]  /*2e40*/  UIADD3 UR10, UPT, UPT, UR9, 0xa300, URZ ;  /* 0x0000a300090a7890 */ /* 0x000fe2000fffe0ff */
[----:B------:R-:W-:-:S04]  /*2e50*/  UMOV UR26, 0x0 ;  /* 0x00000000001a7882 */ /* 0x000fc80000000000 */
[----:B-1----:R-:W1:Y:S01]  /*2e60*/  LDS R0, [UR9+0x110] ;  /* 0x00011009ff007984 */ /* 0x002e620008000800 */
[----:B------:R-:W-:Y:S01]  /*2e70*/  USHF.R.U32.HI UR10, URZ, 0x4, UR10 ;  /* 0x00000004ff0a7899 */ /* 0x000fe2000801160a */
[----:B------:R-:W-:Y:S01]  /*2e80*/  UMOV UR27, 0x8140490 ;  /* 0x08140490001b7882 */ /* 0x000fe20000000000 */
[----:B------:R-:W-:Y:S02]  /*2e90*/  UMOV UR24, 0x0 ;  /* 0x0000000000187882 */ /* 0x000fe40000000000 */
[----:B------:R-:W-:Y:S01]  /*2ea0*/  ULOP3.LUT UR10, UR10, 0x3fff, URZ, 0xc0, !UPT ;  /* 0x00003fff0a0a7892 */ /* 0x000fe2000f8ec0ff */
[----:B------:R-:W-:Y:S01]  /*2eb0*/  UMOV UR25, 0x8140490 ;  /* 0x0814049000197882 */ /* 0x000fe20000000000 */
[----:B------:R-:W-:Y:S01]  /*2ec0*/  UMOV UR22, 0x0 ;  /* 0x0000000000167882 */ /* 0x000fe20000000000 */
[----:B------:R-:W-:Y:S01]  /*2ed0*/  UMOV UR23, 0x8140490 ;  /* 0x0814049000177882 */ /* 0x000fe20000000000 */
[----:B------:R-:W-:Y:S01]  /*2ee0*/  UMOV UR20, 0x0 ;  /* 0x0000000000147882 */ /* 0x000fe20000000000 */
[----:B--2---:R-:W-:Y:S01]  /*2ef0*/  UIADD3 UR4, UPT, UPT, UR4, 0x7f, URZ ;  /* 0x0000007f04047890 */ /* 0x004fe2000fffe0ff */
[----:B------:R-:W-:Y:S01]  /*2f00*/  UMOV UR21, 0x8140490 ;  /* 0x0814049000157882 */ /* 0x000fe20000000000 */
[----:B------:R-:W-:-:S02]  /*2f10*/  ULOP3.LUT UR10, UR10, 0x10000, URZ, 0xfc, !UPT ;  /* 0x000100000a0a7892 */ /* 0x000fc4000f8efcff */
[----:B------:R-:W-:Y:S02]  /*2f20*/  USHF.R.S32.HI UR8, URZ, 0x1f, UR4 ;  /* 0x0000001fff087899 */ /* 0x000fe40008011404 */
[----:B----4-:R-:W-:Y:S02]  /*2f30*/  UISETP.GE.AND UP3, UPT, UR5, 0x1, UPT ;  /* 0x000000010500788c */ /* 0x010fe4000bf66270 */
[----:B------:R-:W-:Y:S02]  /*2f40*/  ULEA.HI UR8, UR8, UR4, URZ, 0x7 ;  /* 0x0000000408087291 */ /* 0x000fe4000f8f38ff */
[----:B------:R-:W-:Y:S02]  /*2f50*/  UIADD3 UR4, UPT, UPT, UR9, 0x22300, URZ ;  /* 0x0002230009047890 */ /* 0x000fe4000fffe0ff */
[----:B------:R-:W-:Y:S02]  /*2f60*/  USHF.R.S32.HI UR8, URZ, 0x7, UR8 ;  /* 0x00000007ff087899 */ /* 0x000fe40008011408 */
[----:B------:R-:W-:-:S02]  /*2f70*/  USHF.R.U32.HI UR4, URZ, 0x4, UR4 ;  /* 0x00000004ff047899 */ /* 0x000fc40008011604 */
[----:B------:R-:W-:Y:S02]  /*2f80*/  UISETP.LT.AND UP0, UPT, UR8, 0x1, UPT ;  /* 0x000000010800788c */ /* 0x000fe4000bf01270 */
[----:B------:R-:W-:Y:S02]  /*2f90*/  ULOP3.LUT UR4, UR4, 0x3fff, URZ, 0xc0, !UPT ;  /* 0x00003fff04047892 */ /* 0x000fe4000f8ec0ff */
[----:B------:R-:W-:Y:S02]  /*2fa0*/  USEL UR16, UR8, 0x1, !UP0 ;  /* 0x0000000108107887 */ /* 0x000fe4000c000000 */
[----:B------:R-:W-:Y:S02]  /*2fb0*/  ULOP3.LUT UR4, UR4, 0x10000, URZ, 0xfc, !UPT ;  /* 0x0001000004047892 */ /* 0x000fe4000f8efcff */
[----:B------:R-:W-:Y:S01]  /*2fc0*/  UIADD3 UR16, UPT, UPT, -UR16, URZ, URZ ;  /* 0x000000ff10107290 */ /* 0x000fe2000fffe1ff */
[----:B------:R-:W-:Y:S01]  /*2fd0*/  UMOV UR34, 0x0 ;  /* 0x0000000000227882 */ /* 0x000fe20000000000 */
[----:B------:R-:W-:Y:S01]  /*2fe0*/  UMOV UR35, 0x8140490 ;  /* 0x0814049000237882 */ /* 0x000fe20000000000 */
[----:B-1----:R-:W-:Y:S01]  /*2ff0*/  R2UR UR13, R0 ;  /* 0x00000000000d72ca */ /* 0x002fe200000e0000 */
[----:B------:R-:W-:Y:S01]  /*3000*/  UMOV UR32, 0x0 ;  /* 0x0000000000207882 */ /* 0x000fe20000000000 */
[----:B------:R-:W-:-:S13]  /*3010*/  UMOV UR33, 0x8140490 ;  /* 0x0814049000217882 */ /* 0x000fda0000000000 */
.L_x_58:
[----:B------:R-:W-:Y:S02]  /*3020*/  LEA R0, R10, UR9, 0x3 ;  /* 0x000000090a007c11 */ /* 0x000fe4000f8e18ff */
[----:B------:R-:W-:Y:S02]  /*3030*/  SHF.L.U32 R5, R9, 0x1f, RZ ;  /* 0x0000001f09057819 */ /* 0x000fe400000006ff */
[----:B------:R-:W-:Y:S01]  /*3040*/  PLOP3.LUT P0, PT, PT, PT, UP3, 0x80, 0x8 ;  /* 0x000000000008781c */ /* 0x000fe20003f0f038 */
[----:B------:R-:W-:Y:S01]  /*3050*/  VIADD R3, R0, 0x70 ;  /* 0x0000007000037836 */ /* 0x000fe20000000000 */
[----:B-1----:R-:W1:Y:S02]  /*3060*/  SYNCS.PHASECHK.TRANS64.TRYWAIT P1, [R0+URZ+0x60], R5 ;  /* 0x00006005000075a7 */ /* 0x002e6400080211ff */
[----:B-1--4-:R-:W-:Y:S09]  /*3070*/  @!P1 BRA `(.L_x_52) ;  /* 0x0000004c00949947 */ /* 0x012ff20003800000 */
.L_x_118:
[----:B------:R-:W-:Y:S01]  /*3080*/  LEA R4, R10, UR9, 0x4 ;  /* 0x000000090a047c11 */ /* 0x000fe2000f8e20ff */
[----:B------:R-:W-:Y:S01]  /*3090*/  @UP3 ULEA UR5, UR11, UR9, 0x3 ;  /* 0x000000090b053291 */ /* 0x000fe2000f8e18ff */
[----:B------:R-:W-:Y:S01]  /*30a0*/  PLOP3.LUT P2, PT, PT, PT, PT, 0x80, 0x8 ;  /* 0x000000000008781c */ /* 0x000fe20003f4f070 */
[----:B------:R-:W-:Y:S01]  /*30b0*/  ULEA UR14, UR12, UR9, 0x3 ;  /* 0x000000090c0e7291 */ /* 0x000fe2000f8e18ff */
[----:B------:R-:W-:Y:S01]  /*30c0*/  PRMT R3, RZ, 0x654, R3 ;  /* 0x00000654ff037816 */ /* 0x000fe20000000003 */
[----:B------:R-:W-:Y:S01]  /*30d0*/  UIMAD UR15, UR12, 0x50, UR13 ;  /* 0x000000500c0f78a4 */ /* 0x000fe2000f8e020d */
[----:B-1----:R-:W1:Y:S01]  /*30e0*/  LDS.128 R4, [R4+0xf0] ;  /* 0x0000f00004047984 */ /* 0x002e620000000c00 */
[----:B------:R-:W-:Y:S02]  /*30f0*/  @P0 SHF.L.U32 R2, R8, 0x1f, RZ ;  /* 0x0000001f08020819 */ /* 0x000fe400000006ff */
[----:B------:R-:W-:Y:S01]  /*3100*/  SHF.L.U32 R0, R11, 0x1f, RZ ;  /* 0x0000001f0b007819 */ /* 0x000fe200000006ff */
[----:B------:R-:W-:Y:S01]  /*3110*/  @!PT LDS RZ, [RZ] ;  /* 0x00000000fffff984 */ /* 0x000fe20000000800 */
[----:B------:R-:W-:Y:S01]  /*3120*/  @!PT LDS RZ, [RZ] ;  /* 0x00000000fffff984 */ /* 0x000fe20000000800 */
[----:B------:R-:W-:Y:S01]  /*3130*/  @!PT LDS RZ, [RZ] ;  /* 0x00000000fffff984 */ /* 0x000fe20000000800 */
[----:B------:R-:W-:Y:S01]  /*3140*/  @!PT LDS RZ, [RZ] ;  /* 0x00000000fffff984 */ /* 0x000fe20000000800 */
[----:B------:R2:W-:Y:S06]  /*3150*/  MEMBAR.ALL.CTA ;  /* 0x0000000000007992 */ /* 0x0005ec0000008000 */
[----:B--2---:R-:W2:Y:S02]  /*3160*/  FENCE.VIEW.ASYNC.S ;  /* 0x00000000000073c6 */ /* 0x004ea40000000000 */
[----:B--2---:R2:W-:Y:S01]  /*3170*/  SYNCS.ARRIVE.TRANS64.RED.A1T0 RZ, [R3+URZ], RZ ;  /* 0x000000ff03ff79a7 */ /* 0x0045e200081004ff */
[----:B------:R2:W4:Y:S01]  /*3180*/  @P0 SYNCS.PHASECHK.TRANS64.TRYWAIT P2, [UR5], R2 ;  /* 0x00000002ff0005a7 */ /* 0x0005220008041105 */
[----:B-1----:R-:W-:Y:S01]  /*3190*/  LOP3.LUT P1, RZ, R6, 0x1, RZ, 0xc0, !PT ;  /* 0x0000000106ff7812 */ /* 0x002fe2000782c0ff */
[----:B------:R-:W1:Y:S02]  /*31a0*/  SYNCS.PHASECHK.TRANS64.TRYWAIT P0, [UR14+0xa0], R0 ;  /* 0x0000a000ff0075a7 */ /* 0x000e64000800110e */
[----:B-12-4-:R-:W-:Y:S10]  /*31b0*/  @!P0 BRA `(.L_x_53) ;  /* 0x0000004c00588947 */ /* 0x016ff40003800000 */
.L_x_120:
[----:B------:R-:W-:Y:S01]  /*31c0*/  IADD3 R10, PT, PT, R10, 0x1, RZ ;  /* 0x000000010a0a7810 */ /* 0x000fe20007ffe0ff */
[----:B------:R-:W-:Y:S06]  /*31d0*/  BRA.U !UP3, `(.L_x_54) ;  /* 0x000000050b107547 */ /* 0x000fec000b800000 */
[----:B------:R-:W-:Y:S01]  /*31e0*/  UPLOP3.LUT UP4, UPT, UPT, UPT, UPT, 0x40, 0x4 ;  /* 0x000000000004789c */ /* 0x000fe20003f8e870 */
[----:B------:R-:W-:Y:S01]  /*31f0*/  UMOV UR18, UR16 ;  /* 0x0000001000127c82 */ /* 0x000fe20008000000 */
[----:B------:R-:W-:Y:S01]  /*3200*/  UMOV UR17, UR8 ;  /* 0x0000000800117c82 */ /* 0x000fe20008000000 */
[----:B------:R-:W-:-:S08]  /*3210*/  UMOV UR5, UR11 ;  /* 0x0000000b00057c82 */ /* 0x000fd00008000000 */
.L_x_57:
[----:B------:R-:W-:Y:S02]  /*3220*/  UIADD3 UR18, UPT, UPT, UR18, 0x1, URZ ;  /* 0x0000000112127890 */ /* 0x000fe4000fffe0ff */
[----:B--2---:R-:W-:Y:S02]  /*3230*/  ULEA UR19, UR5, UR9, 0x3 ;  /* 0x0000000905137291 */ /* 0x004fe4000f8e18ff */
[----:B------:R-:W-:Y:S01]  /*3240*/  UISETP.NE.AND UP0, UPT, UR18, URZ, UPT ;  /* 0x000000ff1200728c */ /* 0x000fe2000bf05270 */
[----:B----4-:R-:W-:Y:S10]  /*3250*/  @P2 BRA `(.L_x_55) ;  /* 0x00000000000c2947 */ /* 0x010ff40003800000 */
[----:B-1----:R-:W-:Y:S04]  /*3260*/  SHF.L.U32 R3, R8, 0x1f, RZ ;  /* 0x0000001f08037819 */ /* 0x002fe800000006ff */
[----:B------:R-:W1:Y:S02]  /*3270*/  SYNCS.PHASECHK.TRANS64.TRYWAIT P0, [UR19], R3 ;  /* 0x00000003ff0075a7 */ /* 0x000e640008001113 */
[----:B-1----:R-:W-:Y:S05]  /*3280*/  @!P0 BRA `(.L_x_56) ;  /* 0x0000004c003c8947 */ /* 0x002fea0003800000 */
.L_x_55:
[----:B------:R-:W-:Y:S01]  /*3290*/  UISETP.NE.AND UP1, UPT, UR17, 0x1, UPT ;  /* 0x000000011100788c */ /* 0x000fe2000bf25270 */
[----:B------:R-:W-:Y:S01]  /*32a0*/  PLOP3.LUT P2, PT, PT, PT, PT, 0x80, 0x8 ;  /* 0x000000000008781c */ /* 0x000fe20003f4f070 */
[----:B------:R-:W-:Y:S02]  /*32b0*/  UIADD3 UR11, UPT, UPT, UR5, 0x1, URZ ;  /* 0x00000001050b7890 */ /* 0x000fe4000fffe0ff */
[----:B------:R-:W-:Y:S02]  /*32c0*/  UIMAD UR6, UR5, 0x500, UR4 ;  /* 0x00000500050678a4 */ /* 0x000fe4000f8e0204 */
[----:B------:R-:W-:Y:S01]  /*32d0*/  UISETP.NE.AND UP2, UPT, UR11, 0x3, UPT ;  /* 0x000000030b00788c */ /* 0x000fe2000bf45270 */
[----:B------:R-:W-:Y:S01]  /*32e0*/  PLOP3.LUT P0, PT, PT, PT, UP1, 0x80, 0x8 ;  /* 0x000000000008781c */ /* 0x000fe20003f0f018 */
[----:B------:R-:W-:Y:S02]  /*32f0*/  ULEA UR64, UR5, UR10, 0xb ;  /* 0x0000000a05407291 */ /* 0x000fe4000f8e58ff */
[----:B------:R-:W-:Y:S02]  /*3300*/  USEL UR37, URZ, 0x1, UP2 ;  /* 0x00000001ff257887 */ /* 0x000fe40009000000 */
[----:B------:R-:W-:Y:S02]  /*3310*/  USEL UR11, UR11, URZ, UP2 ;  /* 0x000000ff0b0b7287 */ /* 0x000fe40009000000 */
[----:B------:R-:W-:Y:S02]  /*3320*/  UIADD3 UR62, UPT, UPT, UR6, 0x2, URZ ;  /* 0x00000002063e7890 */ /* 0x000fe4000fffe0ff */
[----:B------:R-:W-:Y:S01]  /*3330*/  @UP1 ULEA UR36, UR11, UR9, 0x3 ;  /* 0x000000090b241291 */ /* 0x000fe2000f8e18ff */
[----:B------:R-:W-:Y:S01]  /*3340*/  LOP3.LUT R8, R8, UR37, RZ, 0x3c, !PT ;  /* 0x0000002508087c12 */ /* 0x000fe2000f8e3cff */
[----:B------:R-:W-:Y:S02]  /*3350*/  UIADD3 UR60, UPT, UPT, UR64, 0x2, URZ ;  /* 0x00000002403c7890 */ /* 0x000fe4000fffe0ff */
[----:B------:R-:W-:Y:S01]  /*3360*/  UIADD3 UR58, UPT, UPT, UR6, 0x4, URZ ;  /* 0x00000004063a7890 */ /* 0x000fe2000fffe0ff */
[----:B-1----:R-:W-:Y:S01]  /*3370*/  @P0 SHF.L.U32 R0, R8, 0x1f, RZ ;  /* 0x0000001f08000819 */ /* 0x002fe200000006ff */
[----:B------:R-:W-:Y:S02]  /*3380*/  UIADD3 UR56, UPT, UPT, UR64, 0x4, URZ ;  /* 0x0000000440387890 */ /* 0x000fe4000fffe0ff */
[----:B------:R-:W-:Y:S01]  /*3390*/  UIADD3 UR54, UPT, UPT, UR6, 0x6, URZ ;  /* 0x0000000606367890 */ /* 0x000fe2000fffe0ff */
[----:B------:R2:W4:Y:S01]  /*33a0*/  @P0 SYNCS.PHASECHK.TRANS64.TRYWAIT P2, [UR36], R0 ;  /* 0x00000000ff0005a7 */ /* 0x0005220008041124 */
[----:B------:R-:W-:Y:S02]  /*33b0*/  UIADD3 UR52, UPT, UPT, UR64, 0x6, URZ ;  /* 0x0000000640347890 */ /* 0x000fe4000fffe0ff */
        /* <DEDUP_REMOVED lines=9> */
[----:B------:R-:W-:Y:S01]  /*3450*/  UIADD3 UR17, UPT, UPT, UR17, -0x1, URZ ;  /* 0xffffffff11117890 */ /* 0x000fe2000fffe0ff */
[----:B------:R-:W-:Y:S01]  /*3460*/  UMOV UR7, 0x40004040 ;  /* 0x4000404000077882 */ /* 0x000fe20000000000 */
[----:B------:R-:W-:Y:S01]  /*3470*/  UMOV UR65, 0x40004040 ;  /* 0x4000404000417882 */ /* 0x000fe20000000000 */
[----:B------:R-:W-:Y:S01]  /*3480*/  UMOV UR63, 0x40004040 ;  /* 0x40004040003f7882 */ /* 0x000fe20000000000 */
[----:B------:R2:W-:Y:S01]  /*3490*/  UTCHMMA gdesc[UR64], gdesc[UR6], tmem[UR15], tmem[UR30], idesc[UR31], UP4 ;  /* 0x00ff1e06400075ea */ /* 0x0005e2000a00000f */
[----:B------:R-:W-:Y:S01]  /*34a0*/  UPLOP3.LUT UP4, UPT, UPT, UPT, UPT, 0x80, 0x8 ;  /* 0x000000000008789c */ /* 0x000fe20003f8f070 */
[----:B------:R-:W-:Y:S01]  /*34b0*/  UMOV UR61, 0x40004040 ;  /* 0x40004040003d7882 */ /* 0x000fe20000000000 */
[----:B------:R-:W-:Y:S01]  /*34c0*/  UMOV UR59, 0x40004040 ;  /* 0x40004040003b7882 */ /* 0x000fe20000000000 */
[----:B------:R2:W-:Y:S01]  /*34d0*/  UTCHMMA gdesc[UR60], gdesc[UR62], tmem[UR15], tmem[UR28], idesc[UR29], UPT ;  /* 0x00ff1c3e3c0075ea */ /* 0x0005e2000b80000f */
        /* <DEDUP_REMOVED lines=14> */
[----:B------:R-:W-:Y:S01]  /*35c0*/  UMOV UR37, 0x40004040 ;  /* 0x4000404000257882 */ /* 0x000fe20000000000 */
[----:B------:R2:W-:Y:S01]  /*35d0*/  UTCHMMA gdesc[UR40], gdesc[UR42], tmem[UR15], tmem[UR34], idesc[UR35], UPT ;  /* 0x00ff222a280075ea */ /* 0x0005e2000b80000f */
[----:B------:R2:W-:Y:S01]  /*35e0*/  UTCHMMA gdesc[UR36], gdesc[UR38], tmem[UR15], tmem[UR32], idesc[UR33], UPT ;  /* 0x00ff2026240075ea */ /* 0x0005e2000b80000f */
[----:B------:R2:W-:Y:S01]  /*35f0*/  UTCBAR [UR19], URZ ;  /* 0x000000ff130073e9 */ /* 0x0005e200080000ff */
[----:B------:R-:W-:Y:S01]  /*3600*/  UMOV UR5, UR11 ;  /* 0x0000000b00057c82 */ /* 0x000fe20008000000 */
[----:B------:R-:W-:Y:S05]  /*3610*/  BRA.U UP0, `(.L_x_57) ;  /* 0xfffffffd00007547 */ /* 0x000fea000b83ffff */
.L_x_54:
[----:B------:R-:W-:Y:S01]  /*3620*/  UIADD3 UR12, UPT, UPT, UR12, 0x1, URZ ;  /* 0x000000010c0c7890 */ /* 0x000fe2000fffe0ff */
[C---:B------:R-:W-:Y:S01]  /*3630*/  ISETP.NE.AND P0, PT, R10.reuse, 0x2, PT ;  /* 0x000000020a00780c */ /* 0x040fe20003f05270 */
[----:B------:R-:W-:Y:S02]  /*3640*/  UIADD3 UR14, UPT, UPT, UR14, 0x80, URZ ;  /* 0x000000800e0e7890 */ /* 0x000fe4000fffe0ff */
[----:B------:R-:W-:Y:S01]  /*3650*/  UISETP.NE.AND UP0, UPT, UR12, 0x4, UPT ;  /* 0x000000040c00788c */ /* 0x000fe2000bf05270 */
[----:B-12---:R-:W-:Y:S02]  /*3660*/  SEL R0, RZ, 0x1, P0 ;  /* 0x00000001ff007807 */ /* 0x006fe40000000000 */
[----:B------:R-:W-:Y:S01]  /*3670*/  SEL R10, R10, RZ, P0 ;  /* 0x000000ff0a0a7207 */ /* 0x000fe20000000000 */
[----:B------:R-:W-:Y:S01]  /*3680*/  USEL UR5, URZ, 0x1, UP0 ;  /* 0x00000001ff057887 */ /* 0x000fe20008000000 */
[----:B------:R-:W-:Y:S01]  /*3690*/  LOP3.LUT R9, R9, R0, RZ, 0x3c, !PT ;  /* 0x0000000009097212 */ /* 0x000fe200078e3cff */
[----:B------:R-:W-:Y:S01]  /*36a0*/  USEL UR12, UR12, URZ, UP0 ;  /* 0x000000ff0c0c7287 */ /* 0x000fe20008000000 */
[----:B------:R1:W-:Y:S03]  /*36b0*/  UTCBAR [UR14], URZ ;  /* 0x000000ff0e0073e9 */ /* 0x0003e600080000ff */
[----:B------:R-:W-:Y:S01]  /*36c0*/  LOP3.LUT R11, R11, UR5, RZ, 0x3c, !PT ;  /* 0x000000050b0b7c12 */ /* 0x000fe2000f8e3cff */
[----:B------:R-:W-:Y:S07]  /*36d0*/  @P1 BRA `(.L_x_58) ;  /* 0xfffffff800501947 */ /* 0x000fee000383ffff */
[----:B------:R-:W2:Y:S01]  /*36e0*/  S2UR UR4, SR_CgaCtaId ;  /* 0x00000000000479c3 */ /* 0x000ea20000008800 */
[----:B------:R-:W-:Y:S01]  /*36f0*/  ELECT P0, URZ, PT ;  /* 0x0000000000ff782f */ /* 0x000fe20003800000 */
[----:B------:R-:W-:Y:S01]  /*3700*/  IMAD.MOV.U32 R0, RZ, RZ, 0x1 ;  /* 0x00000001ff007424 */ /* 0x000fe200078e00ff */
[----:B------:R-:W-:Y:S01]  /*3710*/  UIADD3 UR9, UPT, UPT, UR9, 0xa0, URZ ;  /* 0x000000a009097890 */ /* 0x000fe2000fffe0ff */
[----:B------:R-:W-:Y:S01]  /*3720*/  SHF.L.U32 R3, R11, 0x1f, RZ ;  /* 0x0000001f0b037819 */ /* 0x000fe200000006ff */
[----:B------:R-:W-:-:S03]  /*3730*/  UMOV UR5, 0x40 ;  /* 0x0000004000057882 */ /* 0x000fc60000000000 */
[----:B------:R-:W-:Y:S01]  /*3740*/  UVIRTCOUNT.DEALLOC.SMPOOL 0x80 ;  /* 0x000000800000784c */ /* 0x000fe20000000000 */
[----:B--2---:R-:W-:Y:S02]  /*3750*/  ULEA UR4, UR4, UR5, 0x18 ;  /* 0x0000000504047291 */ /* 0x004fe4000f8ec0ff */
[----:B------:R-:W-:-:S07]  /*3760*/  ULEA UR5, UR12, UR9, 0x3 ;  /* 0x000000090c057291 */ /* 0x000fce000f8e18ff */
[----:B------:R2:W-:Y:S02]  /*3770*/  @P0 STS.U8 [UR4+0x1c], R0 ;  /* 0x00001c00ff000988 */ /* 0x0005e40008000004 */
[----:B------:R-:W3:Y:S02]  /*3780*/  SYNCS.PHASECHK.TRANS64.TRYWAIT P0, [UR5], R3 ;  /* 0x00000003ff0075a7 */ /* 0x000ee40008001105 */
[----:B--23--:R-:W-:Y:S05]  /*3790*/  @!P0 BRA `(.L_x_59) ;  /* 0x0000004800108947 */ /* 0x00cfea0003800000 */
.L_x_123:
[----:B------:R-:W-:-:S04]  /*37a0*/  UIADD3 UR6, UPT, UPT, UR12, 0x1, URZ ;  /* 0x000000010c067890 */ /* 0x000fc8000fffe0ff */
[----:B------:R-:W-:-:S04]  /*37b0*/  UISETP.NE.AND UP0, UPT, UR6, 0x4, UPT ;  /* 0x000000040600788c */ /* 0x000fc8000bf05270 */
[----:B------:R-:W-:Y:S02]  /*37c0*/  USEL UR7, URZ, 0x1, UP0 ;  /* 0x00000001ff077887 */ /* 0x000fe40008000000 */
[----:B------:R-:W-:-:S04]  /*37d0*/  USEL UR6, UR6, URZ, UP0 ;  /* 0x000000ff06067287 */ /* 0x000fc80008000000 */
[----:B------:R-:W-:Y:S01]  /*37e0*/  ULEA UR5, UR6, UR9, 0x3 ;  /* 0x0000000906057291 */ /* 0x000fe2000f8e18ff */
[----:B------:R-:W-:-:S04]  /*37f0*/  LOP3.LUT R2, R11, UR7, RZ, 0x3c, !PT ;  /* 0x000000070b027c12 */ /* 0x000fc8000f8e3cff */
[----:B--2---:R-:W-:-:S04]  /*3800*/  SHF.L.U32 R3, R2, 0x1f, RZ ;  /* 0x0000001f02037819 */ /* 0x004fc800000006ff */
[----:B------:R-:W2:Y:S02]  /*3810*/  SYNCS.PHASECHK.TRANS64.TRYWAIT P0, [UR5], R3 ;  /* 0x00000003ff0075a7 */ /* 0x000ea40008001105 */
[----:B--2---:R-:W-:Y:S05]  /*3820*/  @!P0 BRA `(.L_x_60) ;  /* 0x0000004800048947 */ /* 0x004fea0003800000 */
.L_x_125:
        /* <DEDUP_REMOVED lines=9> */
.L_x_127:
[----:B------:R-:W-:-:S04]  /*38c0*/  UIADD3 UR6, UPT, UPT, UR6, 0x1, URZ ;  /* 0x0000000106067890 */ /* 0x000fc8000fffe0ff */
[----:B------:R-:W-:-:S04]  /*38d0*/  UISETP.NE.AND UP0, UPT, UR6, 0x4, UPT ;  /* 0x000000040600788c */ /* 0x000fc8000bf05270 */
[----:B------:R-:W-:Y:S02]  /*38e0*/  USEL UR5, URZ, 0x1, UP0 ;  /* 0x00000001ff057887 */ /* 0x000fe40008000000 */
[----:B------:R-:W-:-:S04]  /*38f0*/  USEL UR6, UR6, URZ, UP0 ;  /* 0x000000ff06067287 */ /* 0x000fc80008000000 */
[----:B------:R-:W-:Y:S01]  /*3900*/  ULEA UR6, UR6, UR9, 0x3 ;  /* 0x0000000906067291 */ /* 0x000fe2000f8e18ff */
[----:B--2---:R-:W-:-:S04]  /*3910*/  LOP3.LUT R3, R2, UR5, RZ, 0x3c, !PT ;  /* 0x0000000502037c12 */ /* 0x004fc8000f8e3cff */
[----:B------:R-:W-:-:S04]  /*3920*/  SHF.L.U32 R3, R3, 0x1f, RZ ;  /* 0x0000001f03037819 */ /* 0x000fc800000006ff */
[----:B------:R-:W2:Y:S02]  /*3930*/  SYNCS.PHASECHK.TRANS64.TRYWAIT P0, [UR6], R3 ;  /* 0x00000003ff0075a7 */ /* 0x000ea40008001106 */
[----:B--2---:R-:W-:Y:S05]  /*3940*/  @!P0 BRA `(.L_x_62) ;  /* 0x0000004400ec8947 */ /* 0x004fea0003800000 */
.L_x_129:
[----:B------:R-:W-:Y:S01]  /*3950*/  NOP ;  /* 0x0000000000007918 */ /* 0x000fe20000000000 */
[----:B--2---:R-:W2:Y:S01]  /*3960*/  LDS R0, [UR4+0x14] ;  /* 0x00001404ff007984 */ /* 0x004ea20008000800 */
[----:B------:R-:W-:Y:S01]  /*3970*/  ULOP3.LUT UR6, UR13, 0xffff, URZ, 0xc0, !UPT ;  /* 0x0000ffff0d067892 */ /* 0x000fe2000f8ec0ff */
[----:B------:R-:W-:Y:S01]  /*3980*/  UMOV UR8, 0xffff ;  /* 0x0000ffff00087882 */ /* 0x000fe20000000000 */
[----:B------:R-:W-:Y:S02]  /*3990*/  UMOV UR5, 0x1 ;  /* 0x0000000100057882 */ /* 0x000fe40000000000 */
[----:B------:R-:W-:-:S04]  /*39a0*/  USHF.R.U32.HI UR6, URZ, 0x5, UR6 ;  /* 0x00000005ff067899 */ /* 0x000fc80008011606 */
[----:B------:R-:W-:Y:S02]  /*39b0*/  USHF.L.U32 UR8, UR8, UR6, URZ ;  /* 0x0000000608087299 */ /* 0x000fe400080006ff */
[----:B------:R-:W-:-:S04]  /*39c0*/  USHF.L.U32 UR5, UR5, UR6, URZ ;  /* 0x0000000605057299 */ /* 0x000fc800080006ff */
[----:B--2---:R-:W-:-:S04]  /*39d0*/  LOP3.LUT R0, R0, UR8, RZ, 0xc0, !PT ;  /* 0x0000000800007c12 */ /* 0x004fc8000f8ec0ff */
[----:B------:R-:W-:-:S13]  /*39e0*/  ISETP.NE.AND P0, PT, R0, UR8, PT ;  /* 0x0000000800007c0c */ /* 0x000fda000bf05270 */
[----:B------:R-:W-:Y:S05]  /*39f0*/  @P0 BRA `(.L_x_63) ;  /* 0x0000000000580947 */ /* 0x000fea0003800000 */
[----:B------:R-:W2:Y:S02]  /*3a00*/  LDS R0, [UR4+0x18] ;  /* 0x00001804ff007984 */ /* 0x000ea40008000800 */
[----:B--2---:R-:W-:-:S04]  /*3a10*/  LOP3.LUT R0, R0, UR5, RZ, 0xc0, !PT ;  /* 0x0000000500007c12 */ /* 0x004fc8000f8ec0ff */
[----:B------:R-:W-:-:S13]  /*3a20*/  ISETP.NE.AND P0, PT, R0, UR5, PT ;  /* 0x0000000500007c0c */ /* 0x000fda000bf05270 */
[----:B------:R-:W-:Y:S05]  /*3a30*/  @P0 BRA `(.L_x_64) ;  /* 0x00000000003c0947 */ /* 0x000fea0003800000 */
[----:B------:R-:W2:Y:S01]  /*3a40*/  S2R R2, SR_LANEID ;  /* 0x0000000000027919 */ /* 0x000ea20000000000 */
[----:B------:R-:W-:Y:S01]  /*3a50*/  ULOP3.LUT UR8, URZ, UR8, URZ, 0x33, !UPT ;  /* 0x00000008ff087292 */ /* 0x000fe2000f8e33ff */
[----:B------:R-:W-:Y:S01]  /*3a60*/  LOP3.LUT R4, RZ, UR5, RZ, 0x33, !PT ;  /* 0x00000005ff047c12 */ /* 0x000fe2000f8e33ff */
[----:B------:R-:W-:Y:S02]  /*3a70*/  VOTEU.ANY UR7, UPT, PT ;  /* 0x0000000000077886 */ /* 0x000fe400038e0100 */
[----:B------:R-:W-:Y:S01]  /*3a80*/  UFLO.U32 UR7, UR7 ;  /* 0x00000007000772bd */ /* 0x000fe200080e0000 */
[----:B------:R-:W3:Y:S01]  /*3a90*/  REDUX UR5, R4 ;  /* 0x00000000040573c4 */ /* 0x000ee20000000000 */
[----:B------:R-:W-:-:S06]  /*3aa0*/  IMAD.U32 R0, RZ, RZ, UR8 ;  /* 0x00000008ff007e24 */ /* 0x000fcc000f8e00ff */
[----:B------:R1:W-:Y:S01]  /*3ab0*/  UTCATOMSWS.AND URZ, UR8 ;  /* 0x0000000800ff79e3 */ /* 0x0003e20008000000 */
[----:B------:R-:W4:Y:S01]  /*3ac0*/  REDUX UR6, R0 ;  /* 0x00000000000673c4 */ /* 0x000f220000000000 */
[----:B--2---:R-:W-:Y:S01]  /*3ad0*/  ISETP.EQ.U32.AND P0, PT, R2, UR7, PT ;  /* 0x0000000702007c0c */ /* 0x004fe2000bf02070 */
[----:B---3--:R-:W-:Y:S01]  /*3ae0*/  IMAD.U32 R2, RZ, RZ, UR5 ;  /* 0x00000005ff027e24 */ /* 0x008fe2000f8e00ff */
[----:B----4-:R-:W-:-:S11]  /*3af0*/  MOV R3, UR6 ;  /* 0x0000000600037c02 */ /* 0x010fd60008000f00 */
[----:B------:R1:W-:Y:S04]  /*3b00*/  @P0 ATOMS.AND RZ, [UR4+0x14], R3 ;  /* 0x00001403ffff098c */ /* 0x0003e8000a800004 */
[----:B------:R1:W-:Y:S01]  /*3b10*/  @P0 ATOMS.AND RZ, [UR4+0x18], R2 ;  /* 0x00001802ffff098c */ /* 0x0003e2000a800004 */
[----:B------:R-:W-:Y:S05]  /*3b20*/  BRA `(.L_x_65) ;  /* 0x0000000000147947 */ /* 0x000fea0003800000 */
.L_x_64:
[----:B------:R-:W-:Y:S02]  /*3b30*/  MOV R2, 0x3b50 ;  /* 0x00003b5000027802 */ /* 0x000fe40000000f00 */
[----:B-1--45:R-:W-:Y:S05]  /*3b40*/  CALL.REL.NOINC `($__internal_0_$__cuda_sm10x_tcgen05_guardrail_trap_col_being_dealloced_not_returned_by_alloc) ;  /* 0x00000048001c7944 */ /* 0x032fea0003c00000 */
[----:B------:R-:W-:Y:S05]  /*3b50*/  BRA `(.L_x_65) ;  /* 0x0000000000087947 */ /* 0x000fea0003800000 */
.L_x_63:
[----:B------:R-:W-:Y:S02]  /*3b60*/  MOV R2, 0x3b80 ;  /* 0x00003b8000027802 */ /* 0x000fe40000000f00 */
[----:B-1--45:R-:W-:Y:S05]  /*3b70*/  CALL.REL.NOINC `($__internal_2_$__cuda_sm10x_tcgen05_guardrail_trap_unallocated_columns_being_dealloced) ;  /* 0x0000004800287944 */ /* 0x032fea0003c00000 */
.L_x_65:
[----:B------:R-:W-:Y:S01]  /*3b80*/  NOP ;  /* 0x0000000000007918 */ /* 0x000fe20000000000 */
[----:B-1----:R-:W-:Y:S05]  /*3b90*/  EXIT ;  /* 0x000000000000794d */ /* 0x002fea0003800000 */
.L_x_47:
[----:B------:R-:W-:-:S09]  /*3ba0*/  UISETP.NE.OR UP2, UPT, UR8, 0x3, !UP2 ;  /* 0x000000030800788c */ /* 0x000fd2000d745670 */
[----:B------:R-:W-:Y:S05]  /*3bb0*/  BRA.U UP2, `(.L_x_66) ;  /* 0x0000000d02787547 */ /* 0x000fea000b800000 */
[----:B------:R-:W1:Y:S01]  /*3bc0*/  LDC R0, c[0x0][0xb30] ;  /* 0x0002cc00ff007b82 */ /* 0x000e620000000800 */
[----:B------:R-:W2:Y:S01]  /*3bd0*/  LDCU.64 UR4, c[0x0][0x888] ;  /* 0x00011100ff0477ac */ /* 0x000ea20008000a00 */
[----:B------:R-:W-:Y:S02]  /*3be0*/  HFMA2 R27, -RZ, RZ, 0, 0 ;  /* 0x00000000ff1b7431 */ /* 0x000fe400000001ff */
[----:B------:R-:W-:Y:S01]  /*3bf0*/  IMAD.MOV.U32 R29, RZ, RZ, 0x1 ;  /* 0x00000001ff1d7424 */ /* 0x000fe200078e00ff */
[----:B------:R-:W-:Y:S01]  /*3c00*/  MOV R25, 0x5000 ;  /* 0x0000500000197802 */ /* 0x000fe20000000f00 */
[----:B------:R-:W4:Y:S01]  /*3c10*/  LDCU.64 UR14, c[0x0][0x890] ;  /* 0x00011200ff0e77ac */ /* 0x000f220008000a00 */
[----:B------:R-:W-:Y:S01]  /*3c20*/  IMAD.MOV.U32 R28, RZ, RZ, RZ ;  /* 0x000000ffff1c7224 */ /* 0x000fe200078e00ff */
[----:B------:R-:W3:Y:S01]  /*3c30*/  LDC R19, c[0x0][0x370] ;  /* 0x0000dc00ff137b82 */ /* 0x000ee20000000800 */
[----:B------:R-:W-:Y:S01]  /*3c40*/  UPLOP3.LUT UP1, UPT, UPT, UPT, UPT, 0x40, 0x4 ;  /* 0x000000000004789c */ /* 0x000fe20003f2e870 */
[----:B------:R-:W-:-:S06]  /*3c50*/  UMOV UR6, URZ ;  /* 0x000000ff00067c82 */ /* 0x000fcc0008000000 */
[----:B------:R-:W3:Y:S01]  /*3c60*/  LDC R2, c[0x0][0xb0c] ;  /* 0x0002c300ff027b82 */ /* 0x000ee20000000800 */
[----:B--2---:R-:W-:-:S03]  /*3c70*/  UISETP.NE.U32.AND UP5, UPT, UR4, URZ, UPT ;  /* 0x000000ff0400728c */ /* 0x004fc6000bfa5070 */
[----:B------:R-:W-:Y:S01]  /*3c80*/  UMOV UR4, 0x400 ;  /* 0x0000040000047882 */ /* 0x000fe20000000000 */
[----:B----4-:R-:W-:-:S03]  /*3c90*/  UISETP.NE.U32.AND UP6, UPT, UR14, URZ, UPT ;  /* 0x000000ff0e00728c */ /* 0x010fc6000bfc5070 */
[----:B------:R-:W2:Y:S01]  /*3ca0*/  LDC R18, c[0x0][0xb20] ;  /* 0x0002c800ff127b82 */ /* 0x000ea20000000800 */
[----:B-1----:R-:W-:Y:S01]  /*3cb0*/  ISETP.NE.AND P1, PT, R0, 0x1, PT ;  /* 0x000000010000780c */ /* 0x002fe20003f25270 */
[----:B------:R-:W-:Y:S02]  /*3cc0*/  UISETP.NE.AND.EX UP5, UPT, UR5, URZ, UPT, UP5 ;  /* 0x000000ff0500728c */ /* 0x000fe4000bfa5350 */
[----:B------:R-:W-:Y:S02]  /*3cd0*/  ULEA UR4, UR38, UR4, 0x18 ;  /* 0x0000000426047291 */ /* 0x000fe4000f8ec0ff */
[----:B------:R-:W-:Y:S02]  /*3ce0*/  UISETP.NE.AND.EX UP6, UPT, UR15, URZ, UPT, UP6 ;  /* 0x000000ff0f00728c */ /* 0x000fe4000bfc5360 */
[----:B------:R-:W1:Y:S08]  /*3cf0*/  LDC.64 R30, c[0x0][0x348] ;  /* 0x0000d200ff1e7b82 */ /* 0x000e700000000a00 */
[----:B------:R-:W4:Y:S08]  /*3d00*/  LDC.64 R16, c[0x0][0xb10] ;  /* 0x0002c400ff107b82 */ /* 0x000f300000000a00 */
[----:B------:R-:W1:Y:S08]  /*3d10*/  LDC.64 R6, c[0x0][0xb18] ;  /* 0x0002c600ff067b82 */ /* 0x000e700000000a00 */
[----:B------:R-:W1:Y:S08]  /*3d20*/  LDC.64 R4, c[0x0][0xb28] ;  /* 0x0002ca00ff047b82 */ /* 0x000e700000000a00 */
[----:B--23--:R-:W1:Y:S02]  /*3d30*/  LDC R24, c[0x0][0x374] ;  /* 0x0000dd00ff187b82 */ /* 0x00ce640000000800 */
.L_x_74:
[C---:B------:R-:W-:Y:S02]  /*3d40*/  LEA R0, R28.reuse, UR4, 0x3 ;  /* 0x000000041c007c11 */ /* 0x040fe4000f8e18ff */
[----:B------:R-:W-:Y:S02]  /*3d50*/  SHF.L.U32 R3, R27, 0x1f, RZ ;  /* 0x0000001f1b037819 */ /* 0x000fe400000006ff */
[----:B------:R-:W-:Y:S02]  /*3d60*/  LEA R20, R28, UR4, 0x4 ;  /* 0x000000041c147c11 */ /* 0x000fe4000f8e20ff */
[----:B------:R-:W2:Y:S02]  /*3d70*/  SYNCS.PHASECHK.TRANS64.TRYWAIT P0, [R0+URZ+0x60], R3 ;  /* 0x00006003000075a7 */ /* 0x000ea400080011ff */
[----:B--2---:R-:W-:Y:S05]  /*3d80*/  @!P0 BRA `(.L_x_67) ;  /* 0x0000004000f48947 */ /* 0x004fea0003800000 */
.L_x_130:
[----:B------:R-:W-:Y:S01]  /*3d90*/  ISETP.GE.AND P0, PT, R92, 0x1, PT ;  /* 0x000000015c00780c */ /* 0x000fe20003f06270 */
[----:B------:R-:W3:Y:S01]  /*3da0*/  LDS.128 R20, [R20+0xf0] ;  /* 0x0000f00014147984 */ /* 0x000ee20000000c00 */
[----:B------:R-:W-:Y:S01]  /*3db0*/  ISETP.NE.U32.AND P3, PT, RZ, UR14, PT ;  /* 0x0000000eff007c0c */ /* 0x000fe2000bf65070 */
[----:B--2---:R-:W-:Y:S03]  /*3dc0*/  VIADD R0, R0, 0x70 ;  /* 0x0000007000007836 */ /* 0x004fe60000000000 */
[----:B------:R-:W-:Y:S01]  /*3dd0*/  ISETP.NE.AND.EX P3, PT, RZ, UR15, PT, P3 ;  /* 0x0000000fff007c0c */ /* 0x000fe2000bf65330 */
[----:B------:R-:W-:Y:S01]  /*3de0*/  @!PT LDS RZ, [RZ] ;  /* 0x00000000fffff984 */ /* 0x000fe20000000800 */
[----:B------:R-:W-:Y:S01]  /*3df0*/  @!PT LDS RZ, [RZ] ;  /* 0x00000000fffff984 */ /* 0x000fe20000000800 */
[----:B------:R-:W-:Y:S01]  /*3e00*/  @!PT LDS RZ, [RZ] ;  /* 0x00000000fffff984 */ /* 0x000fe20000000800 */
[----:B------:R-:W-:Y:S01]  /*3e10*/  @!PT LDS RZ, [RZ] ;  /* 0x00000000fffff984 */ /* 0x000fe20000000800 */
[----:B------:R2:W-:Y:S06]  /*3e20*/  MEMBAR.ALL.CTA ;  /* 0x0000000000007992 */ /* 0x0005ec0000008000 */
[----:B--2---:R-:W2:Y:S01]  /*3e30*/  FENCE.VIEW.ASYNC.S ;  /* 0x00000000000073c6 */ /* 0x004ea20000000000 */
[----:B------:R-:W-:Y:S04]  /*3e40*/  PRMT R0, RZ, 0x654, R0 ;  /* 0x00000654ff007816 */ /* 0x000fe80000000000 */
[----:B--2---:R2:W-:Y:S01]  /*3e50*/  SYNCS.ARRIVE.TRANS64.RED.A1T0 RZ, [R0+URZ], RZ ;  /* 0x000000ff00ff79a7 */ /* 0x0045e200081004ff */
[----:B---3--:R-:W-:Y:S11]  /*3e60*/  LOP3.LUT P4, RZ, R22, 0x1, RZ, 0xc0, !PT ;  /* 0x0000000116ff7812 */ /* 0x008ff6000788c0ff */
[----:B------:R-:W-:Y:S02]  /*3e70*/  @!UPT UIADD3 URZ, UPT, UPT, URZ, URZ, URZ ;  /* 0x000000fffffff290 */ /* 0x000fe4000fffe0ff */
[----:B------:R-:W-:Y:S02]  /*3e80*/  @P4 MOV R13, R20 ;  /* 0x00000014000d4202 */ /* 0x000fe40000000f00 */
[----:B------:R-:W-:Y:S01]  /*3e90*/  @P4 LOP3.LUT R8, R21, 0xffff, RZ, 0xc0, !PT ;  /* 0x0000ffff15084812 */ /* 0x000fe200078ec0ff */
[----:B--2---:R-:W-:Y:S06]  /*3ea0*/  @!P0 BRA `(.L_x_68) ;  /* 0x0000000000a48947 */ /* 0x004fec0003800000 */
[----:B-1----:R-:W-:Y:S01]  /*3eb0*/  IMAD.HI.U32 R33, R24, R7, RZ ;  /* 0x0000000718217227 */ /* 0x002fe200078e00ff */
[----:B------:R-:W-:Y:S02]  /*3ec0*/  ISETP.NE.AND P0, PT, R6, 0x1, PT ;  /* 0x000000010600780c */ /* 0x000fe40003f05270 */
[----:B------:R-:W-:Y:S01]  /*3ed0*/  ISETP.NE.AND P2, PT, R92, 0x1, PT ;  /* 0x000000015c00780c */ /* 0x000fe20003f45270 */
[----:B----4-:R-:W-:Y:S01]  /*3ee0*/  IMAD.HI.U32 R32, R19, R16, RZ ;  /* 0x0000001013207227 */ /* 0x010fe200078e00ff */
[----:B------:R-:W-:Y:S02]  /*3ef0*/  SHF.R.U32.HI R33, RZ, R18, R33 ;  /* 0x00000012ff217219 */ /* 0x000fe40000011621 */
[----:B------:R-:W-:Y:S01]  /*3f00*/  ISETP.NE.AND P5, PT, R2, 0x1, PT ;  /* 0x000000010200780c */ /* 0x000fe20003fa5270 */
[----:B------:R-:W-:Y:S01]  /*3f10*/  IMAD.HI.U32 R34, R13, R16, RZ ;  /* 0x000000100d227227 */ /* 0x000fe200078e00ff */
[----:B------:R-:W-:Y:S02]  /*3f20*/  SHF.R.U32.HI R32, RZ, R17, R32 ;  /* 0x00000011ff207219 */ /* 0x000fe40000011620 */
[----:B------:R-:W-:Y:S01]  /*3f30*/  SEL R3, R24, R33, !P0 ;  /* 0x0000002118037207 */ /* 0x000fe20004000000 */
[C---:B------:R-:W-:Y:S01]  /*3f40*/  IMAD.HI.U32 R33, R8.reuse, R7, RZ ;  /* 0x0000000708217227 */ /* 0x040fe200078e00ff */
[----:B------:R-:W-:Y:S02]  /*3f50*/  SEL R11, R19, R32, !P5 ;  /* 0x00000020130b7207 */ /* 0x000fe40006800000 */
[----:B------:R-:W-:Y:S01]  /*3f60*/  SHF.R.U32.HI R34, RZ, R17, R34 ;  /* 0x00000011ff227219 */ /* 0x000fe20000011622 */
[----:B------:R-:W-:Y:S01]  /*3f70*/  IMAD.HI.U32 R36, R3, R4, RZ ;  /* 0x0000000403247227 */ /* 0x000fe200078e00ff */
[----:B------:R-:W-:Y:S03]  /*3f80*/  SHF.R.U32.HI R33, RZ, R18, R33 ;  /* 0x00000012ff217219 */ /* 0x000fe60000011621 */
[----:B------:R-:W-:Y:S01]  /*3f90*/  IMAD.HI.U32 R32, R11, R4, RZ ;  /* 0x000000040b207227 */ /* 0x000fe200078e00ff */
[----:B------:R-:W-:Y:S02]  /*3fa0*/  @P2 SHF.R.U32.HI R3, RZ, R5, R36 ;  /* 0x00000005ff032219 */ /* 0x000fe40000011624 */
[----:B------:R-:W-:Y:S02]  /*3fb0*/  SEL R9, R8, R33, !P0 ;  /* 0x0000002108097207 */ /* 0x000fe40004000000 */
[----:B------:R-:W-:Y:S01]  /*3fc0*/  @P2 SHF.R.U32.HI R11, RZ, R5, R32 ;  /* 0x00000005ff0b2219 */ /* 0x000fe20000011620 */
[C---:B------:R-:W-:Y:S01]  /*3fd0*/  IMAD R10, R92.reuse, R3, RZ ;  /* 0x000000035c0a7224 */ /* 0x040fe200078e02ff */
[----:B------:R-:W-:Y:S01]  /*3fe0*/  SEL R3, R13, R34, !P5 ;  /* 0x000000220d037207 */ /* 0x000fe20006800000 */
[C---:B------:R-:W-:Y:S03]  /*3ff0*/  IMAD.HI.U32 R14, R9.reuse, R4, RZ ;  /* 0x00000004090e7227 */ /* 0x040fe600078e00ff */
[----:B------:R-:W-:Y:S01]  /*4000*/  ISETP.GE.AND P0, PT, R9, R10, PT ;  /* 0x0000000a0900720c */ /* 0x000fe20003f06270 */
[C---:B------:R-:W-:Y:S01]  /*4010*/  IMAD R12, R92.reuse, R11, RZ ;  /* 0x0000000b5c0c7224 */ /* 0x040fe200078e02ff */
[-C--:B------:R-:W-:Y:S04]  /*4020*/  SHF.R.U32.HI R14, RZ, R5.reuse, R14 ;  /* 0x00000005ff0e7219 */ /* 0x080fe8000001160e */
[----:B------:R-:W-:Y:S02]  /*4030*/  ISETP.GE.OR P0, PT, R3, R12, P0 ;  /* 0x0000000c0300720c */ /* 0x000fe40000706670 */
[----:B------:R-:W-:Y:S05]  /*4040*/  SEL R15, R9, R14, !P2 ;  /* 0x0000000e090f7207 */ /* 0x000fea0005000000 */
[----:B------:R-:W-:Y:S04]  /*4050*/  IMAD.MOV R14, RZ, RZ, -R15 ;  /* 0x000000ffff0e7224 */ /* 0x000fe800078e0a0f */
[----:B------:R-:W-:Y:S02]  /*4060*/  IMAD R14, R92, R14, R9 ;  /* 0x0000000e5c0e7224 */ /* 0x000fe400078e0209 */
[C---:B------:R-:W-:Y:S05]  /*4070*/  @!P0 IMAD.HI.U32 R10, R3.reuse, R4, RZ ;  /* 0x00000004030a8227 */ /* 0x040fea00078e00ff */
[----:B------:R-:W-:Y:S04]  /*4080*/  @!P0 SHF.R.U32.HI R10, RZ, R5, R10 ;  /* 0x00000005ff0a8219 */ /* 0x000fe8000001160a */
[----:B------:R-:W-:Y:S01]  /*4090*/  @!P0 SEL R0, R3, R10, !P2 ;  /* 0x0000000a03008207 */ /* 0x000fe20005000000 */
[----:B------:R-:W-:Y:S03]  /*40a0*/  IMAD.MOV R10, RZ, RZ, -R3 ;  /* 0x000000ffff0a7224 */ /* 0x000fe600078e0a03 */
[----:B------:R-:W-:Y:S01]  /*40b0*/  @!P0 IADD3 R15, PT, PT, R15, -R0, RZ ;  /* 0x800000000f0f8210 */ /* 0x000fe20007ffe0ff */
[----:B------:R-:W-:Y:S01]  /*40c0*/  @!P0 IMAD R0, R11, R14, R0 ;  /* 0x0000000e0b008224 */ /* 0x000fe200078e0200 */
[----:B------:R-:W-:Y:S01]  /*40d0*/  IADD3 R11, PT, PT, -R9, RZ, RZ ;  /* 0x000000ff090b7210 */ /* 0x000fe20007ffe1ff */
[----:B------:R-:W-:Y:S02]  /*40e0*/  IMAD R13, R2, R10, R13 ;  /* 0x0000000a020d7224 */ /* 0x000fe400078e020d */
[----:B------:R-:W-:Y:S02]  /*40f0*/  @!P0 IMAD R9, R15, R92, R3 ;  /* 0x0000005c0f098224 */ /* 0x000fe400078e0203 */
[----:B------:R-:W-:Y:S02]  /*4100*/  @!P0 IMAD.MOV.U32 R3, RZ, RZ, R0 ;  /* 0x000000ffff038224 */ /* 0x000fe400078e0000 */
[----:B------:R-:W-:Y:S02]  /*4110*/  IMAD R8, R6, R11, R8 ;  /* 0x0000000b06087224 */ /* 0x000fe400078e0208 */
[----:B------:R-:W-:Y:S02]  /*4120*/  IMAD R13, R3, R2, R13 ;  /* 0x00000002030d7224 */ /* 0x000fe400078e020d */
[----:B------:R-:W-:Y:S02]  /*4130*/  IMAD R8, R9, R6, R8 ;  /* 0x0000000609087224 */ /* 0x000fe400078e0208 */
.L_x_68:
[----:B------:R-:W-:Y:S05]  /*4140*/  BRA.U UP1, `(.L_x_69) ;  /* 0x0000000101107547 */ /* 0x000fea000b800000 */
[----:B------:R-:W-:Y:S04]  /*4150*/  MOV R0, UR7 ;  /* 0x0000000700007c02 */ /* 0x000fe80008000f00 */
[----:B------:R-:W-:Y:S04]  /*4160*/  SHF.L.U32 R3, R0, 0x1f, RZ ;  /* 0x0000001f00037819 */ /* 0x000fe800000006ff */
[----:B------:R-:W2:Y:S02]  /*4170*/  SYNCS.PHASECHK.TRANS64.TRYWAIT P0, [UR4+0x58], R3 ;  /* 0x00005803ff0075a7 */ /* 0x000ea40008001104 */
[----:B--2---:R-:W-:Y:S05]  /*4180*/  @!P0 BRA `(.L_x_70) ;  /* 0x0000004000088947 */ /* 0x004fea0003800000 */
.L_x_69:
[----:B------:R-:W-:Y:S05]  /*4190*/  BRA.U !UP6, `(.L_x_71) ;  /* 0x000000010e347547 */ /* 0x000fea000b800000 */
[----:B------:R-:W-:Y:S01]  /*41a0*/  UPLOP3.LUT UP0, UPT, UPT, UPT, UP5, 0x80, 0x8 ;  /* 0x000000000008789c */ /* 0x000fe20003f0f050 */
[----:B--2---:R-:W-:Y:S02]  /*41b0*/  HFMA2 R0, -RZ, RZ, 0, 5.9604644775390625e-08 ;  /* 0x00000001ff007431 */ /* 0x004fe400000001ff */
[----:B------:R-:W-:Y:S03]  /*41c0*/  IMAD.MOV.U32 R206, RZ, RZ, 0x1 ;  /* 0x00000001ffce7424 */ /* 0x000fe600078e00ff */
[----:B------:R-:W-:Y:S05]  /*41d0*/  PLOP3.LUT P0, PT, PT, PT, UP0, 0x80, 0x8 ;  /* 0x000000000008781c */ /* 0x000fea0003f0f008 */
[----:B------:R-:W2:Y:S01]  /*41e0*/  @UP0 LDCU.64 UR8, c[0x0][0x888] ;  /* 0x00011100ff0807ac */ /* 0x000ea20008000a00 */
[----:B------:R-:W-:Y:S07]  /*41f0*/  @UP0 UIMAD UR5, UR36, UR14, URZ ;  /* 0x0000000e240502a4 */ /* 0x000fee000f8e02ff */
[----:B------:R-:W-:Y:S01]  /*4200*/  @!P0 PRMT R206, R0, 0x7610, R206 ;  /* 0x0000761000ce8816 */ /* 0x000fe200000000ce */
[----:B--2---:R-:W-:Y:S03]  /*4210*/  @UP0 UIMAD.WIDE UR8, UR5, 0x4, UR8 ;  /* 0x00000004050808a5 */ /* 0x004fe6000f8e0208 */
[----:B------:R-:W2:Y:S03]  /*4220*/  @!UP0 LDCU UR5, c[0x0][0x880] ;  /* 0x00011000ff0587ac */ /* 0x000ea60008000800 */
[----:B------:R-:W-:Y:S01]  /*4230*/  IMAD.U32 R10, RZ, RZ, UR8 ;  /* 0x00000008ff0a7e24 */ /* 0x000fe2000f8e00ff */
[----:B------:R-:W-:Y:S05]  /*4240*/  MOV R11, UR9 ;  /* 0x00000009000b7c02 */ /* 0x000fea0008000f00 */
[----:B-----5:R3:W5:Y:S02]  /*4250*/  @P0 LDG.E R101, desc[UR46][R10.64] ;  /* 0x0000002e0a650981 */ /* 0x020764000c1e1900 */
[----:B--23--:R-:W-:Y:S07]  /*4260*/  @!P0 IMAD.U32 R101, RZ, RZ, UR5 ;  /* 0x00000005ff658e24 */ /* 0x00cfee000f8e00ff */
.L_x_71:
[----:B-----5:R-:W-:Y:S01]  /*4270*/  @!P3 FSETP.EQ.AND P2, PT, R101, RZ, PT ;  /* 0x000000ff6500b20b */ /* 0x020fe20003f42000 */
[----:B------:R-:W-:Y:S01]  /*4280*/  @!UPT UIADD3 URZ, UPT, UPT, URZ, URZ, URZ ;  /* 0x000000fffffff290 */ /* 0x000fe2000fffe0ff */
[----:B------:R-:W-:Y:S11]  /*4290*/  @!P3 BRA `(.L_x_72) ;  /* 0x000000000014b947 */ /* 0x000ff60003800000 */
[----:B------:R-:W-:Y:S02]  /*42a0*/  LOP3.LUT P0, RZ, R206, 0xff, RZ, 0xc0, !PT ;  /* 0x000000ffceff7812 */ /* 0x000fe4000780c0ff */
[----:B------:R-:W-:Y:S04]  /*42b0*/  PLOP3.LUT P2, PT, PT, PT, UP0, 0x80, 0x8 ;  /* 0x000000000008781c */ /* 0x000fe80003f4f008 */
[----:B------:R-:W-:Y:S07]  /*42c0*/  PLOP3.LUT P2, PT, P2, PT, PT, 0x8, 0x80 ;  /* 0x000000000080781c */ /* 0x000fee000174e170 */
[----:B------:R-:W-:Y:S11]  /*42d0*/  @P0 FSETP.EQ.AND P2, PT, R101, RZ, PT ;  /* 0x000000ff6500020b */ /* 0x000ff60003f42000 */
[----:B------:R-:W-:Y:S02]  /*42e0*/  @!UPT UIADD3 URZ, UPT, UPT, URZ, URZ, URZ ;  /* 0x000000fffffff290 */ /* 0x000fe4000fffe0ff */
.L_x_72:
[----:B------:R-:W3:Y:S01]  /*42f0*/  LDC.64 R14, c[0x0][0xb10] ;  /* 0x0002c400ff0e7b82 */ /* 0x000ee20000000a00 */
[----:B------:R-:W-:Y:S01]  /*4300*/  ULEA UR13, UR6, UR4, 0x3 ;  /* 0x00000004060d7291 */ /* 0x000fe2000f8e18ff */
[----:B------:R-:W-:Y:S01]  /*4310*/  SHF.L.U32 R12, R29, 0x1f, RZ ;  /* 0x0000001f1d0c7819 */ /* 0x000fe200000006ff */
[----:B------:R-:W-:Y:S01]  /*4320*/  VIADD R28, R28, 0x1 ;  /* 0x000000011c1c7836 */ /* 0x000fe20000000000 */
[----:B------:R-:W-:Y:S04]  /*4330*/  @P4 SHF.R.U32.HI R26, RZ, 0x10, R21 ;  /* 0x00000010ff1a4819 */ /* 0x000fe80000011615 */
[----:B------:R-:W5:Y:S02]  /*4340*/  LDC.64 R10, c[0x0][0xb18] ;  /* 0x0002c600ff0a7b82 */ /* 0x000f640000000a00 */
[----:B------:R-:W1:Y:S01]  /*4350*/  SYNCS.PHASECHK.TRANS64.TRYWAIT P5, [UR13+0x40], R12 ;  /* 0x0000400cff0075a7 */ /* 0x000e6200080a110d */
[----:B---3--:R-:W-:Y:S05]  /*4360*/  @!P1 IMAD.HI.U32 R14, R13, R14, RZ ;  /* 0x0000000e0d0e9227 */ /* 0x008fea00078e00ff */
[----:B--2---:R-:W2:Y:S01]  /*4370*/  @!P1 LDC R0, c[0x0][0xb20] ;  /* 0x0002c800ff009b82 */ /* 0x004ea20000000800 */
[----:B------:R-:W-:Y:S01]  /*4380*/  @!P1 SHF.R.U32.HI R14, RZ, R15, R14 ;  /* 0x0000000fff0e9219 */ /* 0x000fe2000001160e */
[----:B-----5:R-:W-:Y:S01]  /*4390*/  @!P1 IMAD.HI.U32 R11, R8, R11, RZ ;  /* 0x0000000b080b9227 */ /* 0x020fe200078e00ff */
[----:B------:R-:W-:Y:S05]  /*43a0*/  @!P1 ISETP.NE.AND P0, PT, R10, 0x1, PT ;  /* 0x000000010a00980c */ /* 0x000fea0003f05270 */
[----:B------:R-:W3:Y:S01]  /*43b0*/  @!P1 LDC R3, c[0x0][0xb0c] ;  /* 0x0002c300ff039b82 */ /* 0x000ee20000000800 */
[----:B--2---:R-:W-:Y:S02]  /*43c0*/  @!P1 SHF.R.U32.HI R9, RZ, R0, R11 ;  /* 0x00000000ff099219 */ /* 0x004fe4000001160b */
[----:B---3--:R-:W-:Y:S02]  /*43d0*/  @!P1 ISETP.NE.AND P3, PT, R3, 0x1, PT ;  /* 0x000000010300980c */ /* 0x008fe40003f65270 */
[----:B------:R-:W-:Y:S02]  /*43e0*/  @!P1 SEL R9, R8, R9, !P0 ;  /* 0x0000000908099207 */ /* 0x000fe40004000000 */
[----:B------:R-:W-:Y:S02]  /*43f0*/  ELECT P0, URZ, PT ;  /* 0x0000000000ff782f */ /* 0x000fe40003800000 */
[----:B------:R-:W-:Y:S05]  /*4400*/  @!P1 SEL R14, R13, R14, !P3 ;  /* 0x0000000e0d0e9207 */ /* 0x000fea0005800000 */
[----:B------:R-:W-:Y:S02]  /*4410*/  @!P1 IMAD.IADD R0, R9, 0x1, -R14 ;  /* 0x0000000109009824 */ /* 0x000fe400078e0a0e */
[----:B------:R-:W-:Y:S02]  /*4420*/  @!P1 IMAD.IADD R9, R14, 0x1, -R9 ;  /* 0x000000010e099824 */ /* 0x000fe400078e0a09 */
[----:B------:R-:W-:Y:S02]  /*4430*/  @!P1 IMAD R13, R0, R3, R13 ;  /* 0x00000003000d9224 */ /* 0x000fe400078e020d */
[----:B------:R-:W-:Y:S01]  /*4440*/  @!P1 IMAD R8, R9, R10, R8 ;  /* 0x0000000a09089224 */ /* 0x000fe200078e0208 */
[----:B-1----:R-:W-:Y:S06]  /*4450*/  @!P5 BRA `(.L_x_73) ;  /* 0x0000003c006cd947 */ /* 0x002fec0003800000 */
.L_x_133:
[----:B------:R-:W-:Y:S01]  /*4460*/  UIADD3 UR41, UPT, UPT, UR13, 0x30, URZ ;  /* 0x000000300d297890 */ /* 0x000fe2000fffe0ff */
[----:B------:R-:W-:Y:S01]  /*4470*/  PLOP3.LUT P0, PT, P2, P0, PT, 0xf2, 0x2f ;  /* 0x00000000002f781c */ /* 0x000fe20001701e72 */
[----:B------:R-:W-:Y:S01]  /*4480*/  UMOV UR22, 0x0 ;  /* 0x0000000000167882 */ /* 0x000fe20000000000 */
[----:B------:R-:W-:Y:S01]  /*4490*/  UMOV UR23, 0x10000000 ;  /* 0x1000000000177882 */ /* 0x000fe20000000000 */
[----:B------:R-:W-:Y:S01]  /*44a0*/  UPRMT UR21, UR38, 0x654, UR41 ;  /* 0x0000065426157896 */ /* 0x000fe20008000029 */
[----:B------:R-:W-:Y:S02]  /*44b0*/  UMOV UR44, UR36 ;  /* 0x00000024002c7c82 */ /* 0x000fe40008000000 */
[----:B------:R-:W-:Y:S01]  /*44c0*/  UMOV UR33, UR41 ;  /* 0x0000002900217c82 */ /* 0x000fe20008000000 */
[----:B------:R-:W-:Y:S01]  /*44d0*/  UMOV UR28, UR36 ;  /* 0x00000024001c7c82 */ /* 0x000fe20008000000 */
[----:B------:R-:W-:Y:S01]  /*44e0*/  UMOV UR25, UR41 ;  /* 0x0000002900197c82 */ /* 0x000fe20008000000 */
[----:B------:R-:W-:Y:S01]  /*44f0*/  UMOV UR20, UR36 ;  /* 0x0000002400147c82 */ /* 0x000fe20008000000 */
[----:B------:R-:W-:Y:S01]  /*4500*/  UMOV UR17, UR41 ;  /* 0x0000002900117c82 */ /* 0x000fe20008000000 */
[----:B------:R-:W-:Y:S02]  /*4510*/  UMOV UR12, UR36 ;  /* 0x00000024000c7c82 */ /* 0x000fe40008000000 */
[----:B-1----:R-:W-:Y:S01]  /*4520*/  @!P0 IADD3 R3, P2, PT, R30, 0x580, RZ ;  /* 0x000005801e038810 */ /* 0x002fe20007f5e0ff */
[----:B------:R-:W-:Y:S01]  /*4530*/  @!P0 IMAD R195, R195, 0x50, RZ ;  /* 0x00000050c3c38824 */ /* 0x000fe200078e02ff */
[----:B------:R-:W-:Y:S01]  /*4540*/  VOTEU.ALL UP1, P0 ;  /* 0x0000000000ff7886 */ /* 0x000fe20000020000 */
[----:B------:R-:W-:Y:S01]  /*4550*/  VOTEU.ALL UP3, P0 ;  /* 0x0000000000ff7886 */ /* 0x000fe20000060000 */
[----:B------:R-:W-:Y:S01]  /*4560*/  @!P0 R2UR UR9, R3 ;  /* 0x00000000030982ca */ /* 0x000fe200000e0000 */
[----:B------:R-:W-:Y:S01]  /*4570*/  @!P0 IMAD.X R0, RZ, RZ, R31, P2 ;  /* 0x000000ffff008224 */ /* 0x000fe200010e061f */
[----:B------:R-:W-:Y:S01]  /*4580*/  VOTEU.ALL UP4, P0 ;  /* 0x0000000000ff7886 */ /* 0x000fe20000080000 */
[----:B------:R-:W-:Y:S01]  /*4590*/  @!P0 IMAD.SHL.U32 R205, R205, 0x80, RZ ;  /* 0x00000080cdcd8824 */ /* 0x000fe200078e00ff */
[----:B------:R-:W-:Y:S01]  /*45a0*/  @!P0 R2UR UR42, R195 ;  /* 0x00000000c32a82ca */ /* 0x000fe200000e0000 */
[----:B------:R-:W-:Y:S01]  /*45b0*/  VOTEU.ALL UP2, P0 ;  /* 0x0000000000ff7886 */ /* 0x000fe20000040000 */
[----:B------:R-:W-:Y:S01]  /*45c0*/  @!P0 R2UR UR8, R0 ;  /* 0x00000000000882ca */ /* 0x000fe200000e0000 */
[----:B------:R-:W-:Y:S01]  /*45d0*/  @!UP4 UIMAD UR5, UR6, 0x5000, UR4 ;  /* 0x000050000605c8a4 */ /* 0x000fe2000f8e0204 */
[----:B------:R-:W-:Y:S01]  /*45e0*/  @!P0 R2UR UR43, R205 ;  /* 0x00000000cd2b82ca */ /* 0x000fe200000e0000 */
[----:B------:R-:W-:Y:S02]  /*45f0*/  IMAD.IADD R195, R8, 0x1, R194 ;  /* 0x0000000108c37824 */ /* 0x000fe400078e02c2 */
[----:B------:R-:W-:Y:S01]  /*4600*/  @!UP4 UIADD3 UR40, UPT, UPT, UR5, 0x200, URZ ;  /* 0x000002000528c890 */ /* 0x000fe2000fffe0ff */
[----:B------:R-:W-:Y:S01]  /*4610*/  IMAD.IADD R205, R13, 0x1, R204 ;  /* 0x000000010dcd7824 */ /* 0x000fe200078e02cc */
[----:B------:R-:W-:Y:S01]  /*4620*/  @!UP4 UIADD3 UR32, UPT, UPT, UR5, 0x1200, URZ ;  /* 0x000012000520c890 */ /* 0x000fe2000fffe0ff */
[----:B------:R-:W-:Y:S01]  /*4630*/  IMAD.U32 R10, RZ, RZ, UR9 ;  /* 0x00000009ff0a7e24 */ /* 0x000fe2000f8e00ff */
[----:B------:R-:W-:Y:S02]  /*4640*/  @!UP4 UIADD3 UR24, UPT, UPT, UR5, 0x2200, URZ ;  /* 0x000022000518c890 */ /* 0x000fe4000fffe0ff */
[----:B------:R-:W-:Y:S02]  /*4650*/  @!UP4 UIADD3 UR34, UPT, UPT, UR42, 0x10, URZ ;  /* 0x000000102a22c890 */ /* 0x000fe4000fffe0ff */
[----:B------:R-:W-:Y:S01]  /*4660*/  IMAD.U32 R11, RZ, RZ, UR8 ;  /* 0x00000008ff0b7e24 */ /* 0x000fe2000f8e00ff */
[----:B------:R-:W-:Y:S01]  /*4670*/  @!P0 R2UR UR30, R10 ;  /* 0x000000000a1e82ca */ /* 0x000fe200000e0000 */
[----:B------:R-:W-:Y:S01]  /*4680*/  UMOV UR35, UR43 ;  /* 0x0000002b00237c82 */ /* 0x000fe20008000000 */
[----:B------:R-:W-:Y:S02]  /*4690*/  @!UP4 UIADD3 UR26, UPT, UPT, UR42, 0x20, URZ ;  /* 0x000000202a1ac890 */ /* 0x000fe4000fffe0ff */
[----:B------:R-:W-:Y:S01]  /*46a0*/  @!P0 R2UR UR31, R11 ;  /* 0x000000000b1f82ca */ /* 0x000fe200000e0000 */
[----:B------:R-:W-:Y:S01]  /*46b0*/  UMOV UR27, UR43 ;  /* 0x0000002b001b7c82 */ /* 0x000fe20008000000 */
[----:B------:R-:W-:Y:S02]  /*46c0*/  @!UP4 UIADD3 UR18, UPT, UPT, UR42, 0x30, URZ ;  /* 0x000000302a12c890 */ /* 0x000fe4000fffe0ff */
[----:B------:R-:W-:Y:S01]  /*46d0*/  @!UP4 UIADD3 UR16, UPT, UPT, UR5, 0x3200, URZ ;  /* 0x000032000510c890 */ /* 0x000fe2000fffe0ff */
[----:B------:R-:W-:Y:S01]  /*46e0*/  UMOV UR19, UR43 ;  /* 0x0000002b00137c82 */ /* 0x000fe20008000000 */
[----:B------:R-:W-:Y:S02]  /*46f0*/  @!UP4 UIADD3 UR10, UPT, UPT, UR42, 0x40, URZ ;  /* 0x000000402a0ac890 */ /* 0x000fe4000fffe0ff */
[----:B------:R-:W-:Y:S01]  /*4700*/  @!UP4 UIADD3 UR8, UPT, UPT, UR5, 0x4200, URZ ;  /* 0x000042000508c890 */ /* 0x000fe2000fffe0ff */
[----:B------:R-:W-:Y:S01]  /*4710*/  UMOV UR9, UR41 ;  /* 0x0000002900097c82 */ /* 0x000fe20008000000 */
[----:B------:R-:W-:Y:S03]  /*4720*/  UMOV UR11, UR43 ;  /* 0x0000002b000b7c82 */ /* 0x000fe60008000000 */
[----:B------:R-:W-:Y:S01]  /*4730*/  @!UP1 UTMALDG.3D [UR40], [UR30], desc[UR22] ;  /* 0x000016281e0095b4 */ /* 0x000fe20008011000 */
[----:B------:R-:W-:Y:S01]  /*4740*/  VOTEU.ALL UP1, P0 ;  /* 0x0000000000ff7886 */ /* 0x000fe20000020000 */
[----:B------:R1:W-:Y:S01]  /*4750*/  @!UP3 UTMALDG.3D [UR32], [UR30], desc[UR22] ;  /* 0x000016201e00b5b4 */ /* 0x0003e20008011000 */
[----:B------:R2:W-:Y:S01]  /*4760*/  @!UP2 UTMALDG.3D [UR24], [UR30], desc[UR22] ;  /* 0x000016181e00a5b4 */ /* 0x0005e20008011000 */
[----:B------:R-:W-:Y:S02]  /*4770*/  VOTEU.ALL UP2, P0 ;  /* 0x0000000000ff7886 */ /* 0x000fe40000040000 */
[----:B------:R2:W-:Y:S03]  /*4780*/  @!UP1 UTMALDG.3D [UR16], [UR30], desc[UR22] ;  /* 0x000016101e0095b4 */ /* 0x0005e60008011000 */
[----:B------:R2:W-:Y:S01]  /*4790*/  @!UP2 UTMALDG.3D [UR8], [UR30], desc[UR22] ;  /* 0x000016081e00a5b4 */ /* 0x0005e20008011000 */
[----:B------:R2:W-:Y:S01]  /*47a0*/  @!P0 SYNCS.ARRIVE.TRANS64.RED.A0TR RZ, [UR13+0x30], R25 ;  /* 0x00003019ffff89a7 */ /* 0x0005e2000830040d */
[C---:B------:R-:W-:Y:S04]  /*47b0*/  ISETP.NE.AND P0, PT, R28.reuse, 0x2, PT ;  /* 0x000000021c00780c */ /* 0x040fe80003f05270 */
[----:B------:R-:W-:Y:S02]  /*47c0*/  SEL R0, RZ, 0x1, P0 ;  /* 0x00000001ff007807 */ /* 0x000fe40000000000 */
[----:B------:R-:W-:Y:S02]  /*47d0*/  SEL R28, R28, RZ, P0 ;  /* 0x000000ff1c1c7207 */ /* 0x000fe40000000000 */
[----:B------:R-:W-:Y:S02]  /*47e0*/  LOP3.LUT R27, R27, R0, RZ, 0x3c, !PT ;  /* 0x000000001b1b7212 */ /* 0x000fe400078e3cff */
[----:B-1----:R-:W-:Y:S01]  /*47f0*/  @P4 R2UR UR36, R26 ;  /* 0x000000001a2442ca */ /* 0x002fe200000e0000 */
[----:B------:R-:W-:Y:S01]  /*4800*/  SYNCS.ARRIVE.TRANS64.RED.A1T0 RZ, [UR21], RZ ;  /* 0x000000ffffff79a7 */ /* 0x000fe20008100415 */
[----:B------:R-:W-:Y:S04]  /*4810*/  UIADD3 UR21, UPT, UPT, UR6, 0x1, URZ ;  /* 0x0000000106157890 */ /* 0x000fe8000fffe0ff */
[----:B------:R-:W-:Y:S04]  /*4820*/  UISETP.NE.AND UP1, UPT, UR21, 0x2, UPT ;  /* 0x000000021500788c */ /* 0x000fe8000bf25270 */
[----:B------:R-:W-:Y:S02]  /*4830*/  USEL UR13, URZ, 0x1, UP1 ;  /* 0x00000001ff0d7887 */ /* 0x000fe40008800000 */
[----:B------:R-:W-:Y:S02]  /*4840*/  USEL UR6, UR21, URZ, UP1 ;  /* 0x000000ff15067287 */ /* 0x000fe40008800000 */
[----:B------:R-:W-:Y:S02]  /*4850*/  UPLOP3.LUT UP1, UPT, UPT, UPT, UPT, 0x80, 0x8 ;  /* 0x000000000008789c */ /* 0x000fe40003f2f070 */
[----:B------:R-:W-:Y:S01]  /*4860*/  LOP3.LUT R29, R29, UR13, RZ, 0x3c, !PT ;  /* 0x0000000d1d1d7c12 */ /* 0x000fe2000f8e3cff */
[----:B--2---:R-:W-:Y:S08]  /*4870*/  @P4 BRA `(.L_x_74) ;  /* 0xfffffff400304947 */ /* 0x004ff0000383ffff */
[----:B------:R-:W-:Y:S01]  /*4880*/  UIADD3 UR5, UPT, UPT, UR4, 0x40, URZ ;  /* 0x0000004004057890 */ /* 0x000fe2000fffe0ff */
[----:B------:R-:W-:-:S03]  /*4890*/  SHF.L.U32 R3, R29, 0x1f, RZ ;  /* 0x0000001f1d037819 */ /* 0x000fc600000006ff */
[----:B------:R-:W-:-:S09]  /*48a0*/  ULEA UR4, UR6, UR5, 0x3 ;  /* 0x0000000506047291 */ /* 0x000fd2000f8e18ff */
[----:B------:R-:W1:Y:S02]  /*48b0*/  SYNCS.PHASECHK.TRANS64.TRYWAIT P0, [UR4], R3 ;  /* 0x00000003ff0075a7 */ /* 0x000e640008001104 */
[----:B-1----:R-:W-:Y:S05]  /*48c0*/  @!P0 BRA `(.L_x_75) ;  /* 0x0000003800688947 */ /* 0x002fea0003800000 */
.L_x_135:
[----:B------:R-:W-:-:S04]  /*48d0*/  UIADD3 UR6, UPT, UPT, UR6, 0x1, URZ ;  /* 0x0000000106067890 */ /* 0x000fc8000fffe0ff */
[----:B------:R-:W-:-:S04]  /*48e0*/  UISETP.NE.AND UP0, UPT, UR6, 0x2, UPT ;  /* 0x000000020600788c */ /* 0x000fc8000bf05270 */
[----:B------:R-:W-:Y:S02]  /*48f0*/  USEL UR4, URZ, 0x1, UP0 ;  /* 0x00000001ff047887 */ /* 0x000fe40008000000 */
[----:B------:R-:W-:-:S04]  /*4900*/  USEL UR6, UR6, URZ, UP0 ;  /* 0x000000ff06067287 */ /* 0x000fc80008000000 */
[----:B------:R-:W-:Y:S01]  /*4910*/  ULEA UR6, UR6, UR5, 0x3 ;  /* 0x0000000506067291 */ /* 0x000fe2000f8e18ff */
[----:B-1----:R-:W-:-:S04]  /*4920*/  LOP3.LUT R3, R29, UR4, RZ, 0x3c, !PT ;  /* 0x000000041d037c12 */ /* 0x002fc8000f8e3cff */
[----:B------:R-:W-:Y:S01]  /*4930*/  SHF.L.U32 R3, R3, 0x1f, RZ ;  /* 0x0000001f03037819 */ /* 0x000fe200000006ff */
[----:B------:R-:W-:-:S07]  /*4940*/  IMAD.U32 R0, RZ, RZ, UR6 ;  /* 0x00000006ff007e24 */ /* 0x000fce000f8e00ff */
.L_x_76:
[----:B-1----:R1:W2:Y:S02]  /*4950*/  SYNCS.PHASECHK.TRANS64.TRYWAIT P0, [R0+URZ], R3 ;  /* 0x00000003000075a7 */ /* 0x0022a400080011ff */
[----:B--2---:R-:W-:Y:S05]  /*4960*/  @!P0 NANOSLEEP.SYNCS 0x989680 ;  /* 0x009896800000895d */ /* 0x004fea0003900000 */
[----:B------:R-:W2:Y:S02]  /*4970*/  @!P0 SYNCS.PHASECHK.TRANS64 P0, [R0+URZ], R3 ;  /* 0x00000003000085a7 */ /* 0x000ea400080010ff */
[----:B--2---:R-:W-:Y:S05]  /*4980*/  @P0 EXIT ;  /* 0x000000000000094d */ /* 0x004fea0003800000 */
[----:B------:R-:W-:Y:S05]  /*4990*/  BRA `(.L_x_76) ;  /* 0xfffffffc00ec7947 */ /* 0x000fea000383ffff */
.L_x_66:
[----:B------:R-:W-:-:S06]  /*49a0*/  UISETP.GE.AND UP1, UPT, UR8, 0x4, UPT ;  /* 0x000000040800788c */ /* 0x000fcc000bf26270 */
[----:B------:R-:W-:-:S13]  /*49b0*/  PLOP3.LUT P0, PT, PT, PT, UP1, 0x80, 0x8 ;  /* 0x000000000008781c */ /* 0x000fda0003f0f018 */
[----:B------:R-:W-:Y:S05]  /*49c0*/  @!P0 EXIT ;  /* 0x000000000000894d */ /* 0x000fea0003800000 */
[----:B------:R-:W-:Y:S01]  /*49d0*/  BAR.SYNC.DEFER_BLOCKING 0x6, 0xa0 ;  /* 0x0182800000007b1d */ /* 0x000fe20000010000 */
[C---:B------:R-:W-:Y:S02]  /*49e0*/  IMAD.SHL.U32 R5, R218.reuse, 0x10, RZ ;  /* 0x00000010da057824 */ /* 0x040fe400078e00ff */
[----:B------:R-:W-:Y:S02]  /*49f0*/  HFMA2 R217, -RZ, RZ, 0, 5.9604644775390625e-08 ;  /* 0x00000001ffd97431 */ /* 0x000fe400000001ff */
[C---:B------:R-:W-:Y:S01]  /*4a00*/  IMAD.U32 R2, R218.reuse, 0x10000, RZ ;  /* 0x00010000da027824 */ /* 0x040fe200078e00ff */
[----:B------:R-:W-:Y:S01]  /*4a10*/  MOV R221, RZ ;  /* 0x000000ff00dd7202 */ /* 0x000fe20000000f00 */
[----:B------:R-:W-:Y:S01]  /*4a20*/  IMAD.SHL.U32 R210, R218, 0x2, RZ ;  /* 0x00000002dad27824 */ /* 0x000fe200078e00ff */
[----:B------:R-:W-:Y:S01]  /*4a30*/  UMOV UR37, 0x400 ;  /* 0x0000040000257882 */ /* 0x000fe20000000000 */
[----:B------:R-:W1:Y:S01]  /*4a40*/  LDC R209, c[0x0][0x370] ;  /* 0x0000dc00ffd17b82 */ /* 0x000e620000000800 */
[----:B------:R-:W-:Y:S01]  /*4a50*/  ULEA UR37, UR38, UR37, 0x18 ;  /* 0x0000002526257291 */ /* 0x000fe2000f8ec0ff */
[----:B------:R-:W-:Y:S01]  /*4a60*/  LOP3.LUT P0, R7, R5, 0x40, RZ, 0xc0, !PT ;  /* 0x0000004005077812 */ /* 0x000fe2000780c0ff */
[----:B------:R-:W-:Y:S01]  /*4a70*/  IMAD.MOV.U32 R99, RZ, RZ, RZ ;  /* 0x000000ffff637224 */ /* 0x000fe200078e00ff */
[----:B------:R-:W-:Y:S01]  /*4a80*/  LOP3.LUT R2, R2, 0x600000, RZ, 0xc0, !PT ;  /* 0x0060000002027812 */ /* 0x000fe200078ec0ff */
[----:B------:R-:W-:Y:S01]  /*4a90*/  IMAD.MOV.U32 R216, RZ, RZ, RZ ;  /* 0x000000ffffd87224 */ /* 0x000fe200078e00ff */
[----:B------:R-:W-:-:S02]  /*4aa0*/  LOP3.LUT R210, R7, 0x8, R210, 0xf8, !PT ;  /* 0x0000000807d27812 */ /* 0x000fc400078ef8d2 */
[----:B------:R-:W-:Y:S01]  /*4ab0*/  CS2R R214, SRZ ;  /* 0x0000000000d67805 */ /* 0x000fe2000001ff00 */
[----:B------:R-:W2:Y:S01]  /*4ac0*/  LDC R94, c[0x0][0xb0c] ;  /* 0x0002c300ff5e7b82 */ /* 0x000ea20000000800 */
[----:B------:R-:W-:Y:S01]  /*4ad0*/  P2R R212, PR, RZ, 0x1 ;  /* 0x00000001ffd47803 */ /* 0x000fe20000000000 */
[----:B------:R-:W4:Y:S01]  /*4ae0*/  LDCU.64 UR48, c[0x0][0x348] ;  /* 0x00006900ff3077ac */ /* 0x000f220008000a00 */
[----:B------:R-:W-:Y:S02]  /*4af0*/  LOP3.LUT R210, R210, 0x7b0, R5, 0xf8, !PT ;  /* 0x000007b0d2d27812 */ /* 0x000fe400078ef805 */
[----:B------:R-:W-:Y:S01]  /*4b00*/  LOP3.LUT R218, R218, 0x60, RZ, 0xc0, !PT ;  /* 0x00000060dada7812 */ /* 0x000fe200078ec0ff */
[----:B------:R-:W1:Y:S02]  /*4b10*/  LDCU.64 UR40, c[0x0][0x888] ;  /* 0x00011100ff2877ac */ /* 0x000e640008000a00 */
[----:B------:R-:W1:Y:S01]  /*4b20*/  LDC R207, c[0x0][0xb20] ;  /* 0x0002c800ffcf7b82 */ /* 0x000e620000000800 */
[----:B------:R-:W3:Y:S01]  /*4b30*/  LDS R3, [UR37+0x110] ;  /* 0x00011025ff037984 */ /* 0x000ee20008000800 */
[----:B------:R-:W-:Y:S01]  /*4b40*/  UIADD3 UR44, UPT, UPT, UR37, 0x200, URZ ;  /* 0x00000200252c7890 */ /* 0x000fe2000fffe0ff */
[----:B------:R-:W-:Y:S01]  /*4b50*/  UMOV UR39, URZ ;  /* 0x000000ff00277c82 */ /* 0x000fe20008000000 */
[----:B------:R-:W-:-:S04]  /*4b60*/  UMOV UR43, URZ ;  /* 0x000000ff002b7c82 */ /* 0x000fc80008000000 */
[----:B------:R-:W1:Y:S08]  /*4b70*/  LDC R93, c[0x0][0xb30] ;  /* 0x0002cc00ff5d7b82 */ /* 0x000e700000000800 */
[----:B------:R-:W1:Y:S08]  /*4b80*/  LDC.64 R192, c[0x0][0xb10] ;  /* 0x0002c400ffc07b82 */ /* 0x000e700000000a00 */
[----:B------:R-:W1:Y:S08]  /*4b90*/  LDC.64 R90, c[0x0][0xb18] ;  /* 0x0002c600ff5a7b82 */ /* 0x000e700000000a00 */
[----:B------:R-:W1:Y:S08]  /*4ba0*/  LDC.64 R188, c[0x0][0x888] ;  /* 0x00022200ffbc7b82 */ /* 0x000e700000000a00 */
[----:B------:R-:W1:Y:S01]  /*4bb0*/  LDC.64 R88, c[0x0][0xb28] ;  /* 0x0002ca00ff587b82 */ /* 0x000e620000000a00 */
[----:B---3--:R-:W-:-:S07]  /*4bc0*/  IMAD.IADD R2, R3, 0x1, R2 ;  /* 0x0000000103027824 */ /* 0x008fce00078e0202 */
[----:B------:R-:W3:Y:S08]  /*4bd0*/  LDC.64 R190, c[0x0][0x890] ;  /* 0x00022400ffbe7b82 */ /* 0x000ef00000000a00 */
[----:B------:R-:W1:Y:S08]  /*4be0*/  LDC.64 R186, c[0x0][0x8b0] ;  /* 0x00022c00ffba7b82 */ /* 0x000e700000000a00 */
[----:B------:R-:W1:Y:S08]  /*4bf0*/  LDC.64 R184, c[0x0][0x8a8] ;  /* 0x00022a00ffb87b82 */ /* 0x000e700000000a00 */
[----:B--2-4-:R-:W1:Y:S02]  /*4c00*/  LDC R208, c[0x0][0x374] ;  /* 0x0000dd00ffd07b82 */ /* 0x014e640000000800 */
.L_x_100:
[----:B------:R-:W-:Y:S02]  /*4c10*/  LEA R0, R221, UR37, 0x3 ;  /* 0x00000025dd007c11 */ /* 0x000fe4000f8e18ff */
[----:B------:R-:W-:Y:S02]  /*4c20*/  SHF.L.U32 R3, R215, 0x1f, RZ ;  /* 0x0000001fd7037819 */ /* 0x000fe400000006ff */
[----:B------:R-:W-:Y:S02]  /*4c30*/  LEA R16, R221, UR37, 0x4 ;  /* 0x00000025dd107c11 */ /* 0x000fe4000f8e20ff */
[----:B--2---:R-:W2:Y:S02]  /*4c40*/  SYNCS.PHASECHK.TRANS64.TRYWAIT P0, [R0+URZ+0x60], R3 ;  /* 0x00006003000075a7 */ /* 0x004ea400080011ff */
[----:B-12---:R-:W-:Y:S05]  /*4c50*/  @!P0 BRA `(.L_x_77) ;  /* 0x00000034009c8947 */ /* 0x006fea0003800000 */
.L_x_136:
[----:B------:R-:W4:Y:S01]  /*4c60*/  LDC.64 R14, c[0x0][0xb10] ;  /* 0x0002c400ff0e7b82 */ /* 0x000f220000000a00 */
[----:B------:R-:W3:Y:S01]  /*4c70*/  LDS.128 R16, [R16+0xf0] ;  /* 0x0000f00010107984 */ /* 0x000ee20000000c00 */
[----:B-1----:R-:W-:Y:S01]  /*4c80*/  ISETP.NE.AND P1, PT, R93, 0x1, PT ;  /* 0x000000015d00780c */ /* 0x002fe20003f25270 */
[----:B--2---:R-:W-:Y:S01]  /*4c90*/  VIADD R0, R0, 0x70 ;  /* 0x0000007000007836 */ /* 0x004fe20000000000 */
[----:B------:R-:W-:Y:S04]  /*4ca0*/  ISETP.GE.AND P0, PT, R92, 0x1, PT ;  /* 0x000000015c00780c */ /* 0x000fe80003f06270 */
[----:B------:R-:W1:Y:S01]  /*4cb0*/  LDC.64 R12, c[0x0][0xb18] ;  /* 0x0002c600ff0c7b82 */ /* 0x000e620000000a00 */
[----:B------:R-:W-:Y:S01]  /*4cc0*/  PRMT R0, RZ, 0x654, R0 ;  /* 0x00000654ff007816 */ /* 0x000fe20000000000 */
[----:B------:R-:W-:Y:S01]  /*4cd0*/  @!PT LDS RZ, [RZ] ;  /* 0x00000000fffff984 */ /* 0x000fe20000000800 */
[----:B------:R-:W-:Y:S01]  /*4ce0*/  @!PT LDS RZ, [RZ] ;  /* 0x00000000fffff984 */ /* 0x000fe20000000800 */
[----:B------:R-:W-:Y:S01]  /*4cf0*/  @!PT LDS RZ, [RZ] ;  /* 0x00000000fffff984 */ /* 0x000fe20000000800 */
[----:B------:R-:W-:Y:S01]  /*4d00*/  @!PT LDS RZ, [RZ] ;  /* 0x00000000fffff984 */ /* 0x000fe20000000800 */
[----:B------:R2:W-:Y:S06]  /*4d10*/  MEMBAR.ALL.CTA ;  /* 0x0000000000007992 */ /* 0x0005ec0000008000 */
[----:B--2---:R-:W2:Y:S01]  /*4d20*/  FENCE.VIEW.ASYNC.S ;  /* 0x00000000000073c6 */ /* 0x004ea20000000000 */
[----:B------:R-:W1:Y:S08]  /*4d30*/  @!P1 LDC R11, c[0x0][0xb20] ;  /* 0x0002c800ff0b9b82 */ /* 0x000e700000000800 */
[----:B------:R-:W1:Y:S01]  /*4d40*/  @!P1 LDC R10, c[0x0][0xb0c] ;  /* 0x0002c300ff0a9b82 */ /* 0x000e620000000800 */
[----:B--2---:R2:W-:Y:S01]  /*4d50*/  SYNCS.ARRIVE.TRANS64.RED.A1T0 RZ, [R0+URZ], RZ ;  /* 0x000000ff00ff79a7 */ /* 0x0045e200081004ff */
[----:B---3--:R-:W-:Y:S04]  /*4d60*/  LOP3.LUT P4, RZ, R18, 0x1, RZ, 0xc0, !PT ;  /* 0x0000000112ff7812 */ /* 0x008fe8000788c0ff */
[----:B------:R-:W-:Y:S09]  /*4d70*/  P2R R219, PR, RZ, 0x10 ;  /* 0x00000010ffdb7803 */ /* 0x000ff20000000000 */
[----:B------:R-:W-:Y:S02]  /*4d80*/  @P4 MOV R97, R16 ;  /* 0x0000001000614202 */ /* 0x000fe40000000f00 */
[----:B------:R-:W-:Y:S01]  /*4d90*/  @P4 LOP3.LUT R95, R17, 0xffff, RZ, 0xc0, !PT ;  /* 0x0000ffff115f4812 */ /* 0x000fe200078ec0ff */
[----:B--2-4-:R-:W-:Y:S06]  /*4da0*/  @!P0 BRA `(.L_x_78) ;  /* 0x0000000000a48947 */ /* 0x014fec0003800000 */
[----:B------:R-:W-:Y:S01]  /*4db0*/  IMAD.HI.U32 R22, R208, R91, RZ ;  /* 0x0000005bd0167227 */ /* 0x000fe200078e00ff */
[----:B------:R-:W-:Y:S02]  /*4dc0*/  ISETP.NE.AND P0, PT, R90, 0x1, PT ;  /* 0x000000015a00780c */ /* 0x000fe40003f05270 */
[----:B------:R-:W-:Y:S01]  /*4dd0*/  ISETP.NE.AND P2, PT, R92, 0x1, PT ;  /* 0x000000015c00780c */ /* 0x000fe20003f45270 */
[-C--:B------:R-:W-:Y:S01]  /*4de0*/  IMAD.HI.U32 R20, R209, R192.reuse, RZ ;  /* 0x000000c0d1147227 */ /* 0x080fe200078e00ff */
[----:B------:R-:W-:Y:S02]  /*4df0*/  SHF.R.U32.HI R21, RZ, R207, R22 ;  /* 0x000000cfff157219 */ /* 0x000fe40000011616 */
[----:B------:R-:W-:Y:S01]  /*4e00*/  ISETP.NE.AND P3, PT, R94, 0x1, PT ;  /* 0x000000015e00780c */ /* 0x000fe20003f65270 */
[----:B------:R-:W-:Y:S01]  /*4e10*/  IMAD.HI.U32 R26, R95, R91, RZ ;  /* 0x0000005b5f1a7227 */ /* 0x000fe200078e00ff */
[----:B------:R-:W-:Y:S02]  /*4e20*/  SHF.R.U32.HI R20, RZ, R193, R20 ;  /* 0x000000c1ff147219 */ /* 0x000fe40000011614 */
[----:B------:R-:W-:Y:S01]  /*4e30*/  SEL R3, R208, R21, !P0 ;  /* 0x00000015d0037207 */ /* 0x000fe20004000000 */
[----:B------:R-:W-:Y:S01]  /*4e40*/  IMAD.HI.U32 R24, R97, R192, RZ ;  /* 0x000000c061187227 */ /* 0x000fe200078e00ff */
[----:B------:R-:W-:Y:S03]  /*4e50*/  SEL R7, R209, R20, !P3 ;  /* 0x00000014d1077207 */ /* 0x000fe60005800000 */
[-C--:B------:R-:W-:Y:S01]  /*4e60*/  IMAD.HI.U32 R20, R3, R88.reuse, RZ ;  /* 0x0000005803147227 */ /* 0x080fe200078e00ff */
[----:B------:R-:W-:Y:S03]  /*4e70*/  SHF.R.U32.HI R24, RZ, R193, R24 ;  /* 0x000000c1ff187219 */ /* 0x000fe60000011618 */
[----:B------:R-:W-:Y:S01]  /*4e80*/  IMAD.HI.U32 R22, R7, R88, RZ ;  /* 0x0000005807167227 */ /* 0x000fe200078e00ff */
[----:B------:R-:W-:Y:S02]  /*4e90*/  @P2 SHF.R.U32.HI R3, RZ, R89, R20 ;  /* 0x00000059ff032219 */ /* 0x000fe40000011614 */
[----:B------:R-:W-:Y:S02]  /*4ea0*/  SHF.R.U32.HI R20, RZ, R207, R26 ;  /* 0x000000cfff147219 */ /* 0x000fe4000001161a */
[----:B------:R-:W-:Y:S01]  /*4eb0*/  @P2 SHF.R.U32.HI R7, RZ, R89, R22 ;  /* 0x00000059ff072219 */ /* 0x000fe20000011616 */
[C---:B------:R-:W-:Y:S01]  /*4ec0*/  IMAD R4, R92.reuse, R3, RZ ;  /* 0x000000035c047224 */ /* 0x040fe200078e02ff */
[----:B------:R-:W-:Y:S02]  /*4ed0*/  SEL R5, R95, R20, !P0 ;  /* 0x000000145f057207 */ /* 0x000fe40004000000 */
[----:B------:R-:W-:Y:S01]  /*4ee0*/  SEL R3, R97, R24, !P3 ;  /* 0x0000001861037207 */ /* 0x000fe20005800000 */
[----:B------:R-:W-:Y:S01]  /*4ef0*/  IMAD R6, R92, R7, RZ ;  /* 0x000000075c067224 */ /* 0x000fe200078e02ff */
[C---:B------:R-:W-:Y:S01]  /*4f00*/  ISETP.GE.AND P0, PT, R5.reuse, R4, PT ;  /* 0x000000040500720c */ /* 0x040fe20003f06270 */
[----:B------:R-:W-:Y:S03]  /*4f10*/  IMAD.HI.U32 R8, R5, R88, RZ ;  /* 0x0000005805087227 */ /* 0x000fe600078e00ff */
[----:B------:R-:W-:Y:S01]  /*4f20*/  ISETP.GE.OR P0, PT, R3, R6, P0 ;  /* 0x000000060300720c */ /* 0x000fe20000706670 */
[----:B------:R-:W-:Y:S01]  /*4f30*/  IMAD.MOV R6, RZ, RZ, -R3 ;  /* 0x000000ffff067224 */ /* 0x000fe200078e0a03 */
[-C--:B------:R-:W-:Y:S03]  /*4f40*/  SHF.R.U32.HI R8, RZ, R89.reuse, R8 ;  /* 0x00000059ff087219 */ /* 0x080fe60000011608 */
[----:B------:R-:W-:Y:S01]  /*4f50*/  IMAD R97, R94, R6, R97 ;  /* 0x000000065e617224 */ /* 0x000fe200078e0261 */
[----:B------:R-:W-:Y:S05]  /*4f60*/  SEL R9, R5, R8, !P2 ;  /* 0x0000000805097207 */ /* 0x000fea0005000000 */
[----:B------:R-:W-:Y:S02]  /*4f70*/  IMAD.MOV R8, RZ, RZ, -R9 ;  /* 0x000000ffff087224 */ /* 0x000fe400078e0a09 */
[C---:B------:R-:W-:Y:S04]  /*4f80*/  @!P0 IMAD.HI.U32 R4, R3.reuse, R88, RZ ;  /* 0x0000005803048227 */ /* 0x040fe800078e00ff */
[----:B------:R-:W-:Y:S01]  /*4f90*/  IMAD R8, R92, R8, R5 ;  /* 0x000000085c087224 */ /* 0x000fe200078e0205 */
[----:B------:R-:W-:Y:S04]  /*4fa0*/  @!P0 SHF.R.U32.HI R4, RZ, R89, R4 ;  /* 0x00000059ff048219 */ /* 0x000fe80000011604 */
[----:B------:R-:W-:Y:S02]  /*4fb0*/  @!P0 SEL R0, R3, R4, !P2 ;  /* 0x0000000403008207 */ /* 0x000fe40005000000 */
[----:B------:R-:W-:Y:S02]  /*4fc0*/  IADD3 R4, PT, PT, -R5, RZ, RZ ;  /* 0x000000ff05047210 */ /* 0x000fe40007ffe1ff */
[----:B------:R-:W-:Y:S01]  /*4fd0*/  @!P0 IADD3 R9, PT, PT, R9, -R0, RZ ;  /* 0x8000000009098210 */ /* 0x000fe20007ffe0ff */
[----:B------:R-:W-:Y:S02]  /*4fe0*/  @!P0 IMAD R0, R7, R8, R0 ;  /* 0x0000000807008224 */ /* 0x000fe400078e0200 */
[----:B------:R-:W-:Y:S02]  /*4ff0*/  IMAD R95, R90, R4, R95 ;  /* 0x000000045a5f7224 */ /* 0x000fe400078e025f */
[----:B------:R-:W-:Y:S02]  /*5000*/  @!P0 IMAD R5, R9, R92, R3 ;  /* 0x0000005c09058224 */ /* 0x000fe400078e0203 */
[----:B------:R-:W-:Y:S04]  /*5010*/  @!P0 IMAD.MOV.U32 R3, RZ, RZ, R0 ;  /* 0x000000ffff038224 */ /* 0x000fe800078e0000 */
[----:B------:R-:W-:Y:S02]  /*5020*/  IMAD R97, R3, R94, R97 ;  /* 0x0000005e03617224 */ /* 0x000fe400078e0261 */
[----:B------:R-:W-:Y:S07]  /*5030*/  IMAD R95, R5, R90, R95 ;  /* 0x0000005a055f7224 */ /* 0x000fee00078e025f */
.L_x_78:
[----:B-1----:R-:W-:Y:S01]  /*5040*/  @!P1 IMAD.HI.U32 R4, R95, R13, RZ ;  /* 0x0000000d5f049227 */ /* 0x002fe200078e00ff */
[----:B------:R-:W-:Y:S01]  /*5050*/  @!P1 ISETP.NE.AND P0, PT, R12, 0x1, PT ;  /* 0x000000010c00980c */ /* 0x000fe20003f05270 */
[----:B------:R-:W-:Y:S01]  /*5060*/  ULOP3.LUT UP0, URZ, UR44, 0x90, URZ, 0xc0, !UPT ;  /* 0x000000902cff7892 */ /* 0x000fe2000f80c0ff */
[----:B------:R-:W-:Y:S01]  /*5070*/  @!P1 ISETP.NE.AND P2, PT, R10, 0x1, PT ;  /* 0x000000010a00980c */ /* 0x000fe20003f45270 */
[----:B------:R-:W-:Y:S01]  /*5080*/  @!P1 IMAD.HI.U32 R0, R97, R14, RZ ;  /* 0x0000000e61009227 */ /* 0x000fe200078e00ff */
[----:B------:R-:W-:Y:S02]  /*5090*/  @!P1 SHF.R.U32.HI R4, RZ, R11, R4 ;  /* 0x0000000bff049219 */ /* 0x000fe40000011604 */
[----:B------:R-:W-:Y:S01]  /*50a0*/  @P4 SHF.R.U32.HI R213, RZ, 0x10, R17 ;  /* 0x00000010ffd54819 */ /* 0x000fe20000011611 */
[----:B------:R-:W-:Y:S01]  /*50b0*/  VIADD R221, R221, 0x1 ;  /* 0x00000001dddd7836 */ /* 0x000fe20000000000 */
[----:B------:R-:W-:Y:S02]  /*50c0*/  @!P1 SHF.R.U32.HI R0, RZ, R15, R0 ;  /* 0x0000000fff009219 */ /* 0x000fe40000011600 */
[----:B------:R-:W-:Y:S02]  /*50d0*/  @!P1 SEL R3, R95, R4, !P0 ;  /* 0x000000045f039207 */ /* 0x000fe40004000000 */
[----:B------:R-:W-:Y:S05]  /*50e0*/  @!P1 SEL R4, R97, R0, !P2 ;  /* 0x0000000061049207 */ /* 0x000fea0005000000 */
[----:B------:R-:W-:Y:S02]  /*50f0*/  @!P1 IMAD.IADD R0, R3, 0x1, -R4 ;  /* 0x0000000103009824 */ /* 0x000fe400078e0a04 */
[----:B------:R-:W-:Y:S02]  /*5100*/  @!P1 IMAD.IADD R3, R4, 0x1, -R3 ;  /* 0x0000000104039824 */ /* 0x000fe400078e0a03 */
[----:B------:R-:W-:Y:S02]  /*5110*/  @!P1 IMAD R97, R0, R10, R97 ;  /* 0x0000000a00619224 */ /* 0x000fe400078e0261 */
[----:B------:R-:W-:Y:S01]  /*5120*/  @!P1 IMAD R95, R3, R12, R95 ;  /* 0x0000000c035f9224 */ /* 0x000fe200078e025f */
[----:B------:R-:W-:Y:S06]  /*5130*/  BRA.U !UP0, `(.L_x_79) ;  /* 0x00000001087c7547 */ /* 0x000fec000b800000 */
[----:B------:R-:W1:Y:S01]  /*5140*/  LDCU.64 UR8, c[0x4][0x80] ;  /* 0x01001000ff0877ac */ /* 0x000e620008000a00 */
[----:B------:R-:W-:Y:S01]  /*5150*/  MOV R16, 0x0 ;  /* 0x0000000000107802 */ /* 0x000fe20000000f00 */
[----:B------:R-:W-:Y:S02]  /*5160*/  HFMA2 R12, -RZ, RZ, 0, 5.9604644775390625e-08 ;  /* 0x00000001ff0c7431 */ /* 0x000fe400000001ff */
[----:B------:R-:W-:Y:S01]  /*5170*/  IMAD.MOV.U32 R8, RZ, RZ, 0x70 ;  /* 0x00000070ff087424 */ /* 0x000fe200078e00ff */
[----:B------:R2:W3:Y:S01]  /*5180*/  LDC.64 R14, c[0x4][R16] ;  /* 0x01000000100e7b82 */ /* 0x0004e20000000a00 */
[----:B------:R-:W4:Y:S01]  /*5190*/  LDCU.64 UR6, c[0x4][0x88] ;  /* 0x01001100ff0677ac */ /* 0x000f220008000a00 */
[----:B------:R-:W-:Y:S01]  /*51a0*/  IMAD.MOV.U32 R13, RZ, RZ, RZ ;  /* 0x000000ffff0d7224 */ /* 0x000fe200078e00ff */
[----:B------:R-:W2:Y:S01]  /*51b0*/  LDCU.64 UR4, c[0x4][0x8] ;  /* 0x01000100ff0477ac */ /* 0x000ea20008000a00 */
[----:B-1----:R-:W-:Y:S01]  /*51c0*/  MOV R5, UR9 ;  /* 0x0000000900057c02 */ /* 0x002fe20008000f00 */
[----:B------:R-:W-:Y:S01]  /*51d0*/  IMAD.U32 R4, RZ, RZ, UR8 ;  /* 0x00000008ff047e24 */ /* 0x000fe2000f8e00ff */
[----:B----4-:R-:W-:Y:S01]  /*51e0*/  MOV R7, UR7 ;  /* 0x0000000700077c02 */ /* 0x010fe20008000f00 */
[----:B------:R-:W-:Y:S01]  /*51f0*/  IMAD.U32 R6, RZ, RZ, UR6 ;  /* 0x00000006ff067e24 */ /* 0x000fe2000f8e00ff */
[----:B--2---:R-:W-:Y:S01]  /*5200*/  MOV R11, UR5 ;  /* 0x00000005000b7c02 */ /* 0x004fe20008000f00 */
[----:B------:R-:W-:Y:S02]  /*5210*/  IMAD.U32 R10, RZ, RZ, UR4 ;  /* 0x00000004ff0a7e24 */ /* 0x000fe4000f8e00ff */
[----:B------:R-:W-:Y:S07]  /*5220*/  LEPC R20, `(.L_x_80) ;  /* 0x000000001014794e */ /* 0x000fee0000000000 */
[----:B---3-5:R-:W-:Y:S05]  /*5230*/  CALL.ABS.NOINC R14 ;  /* 0x000000000e007343 */ /* 0x028fea0003c00000 */
.L_x_80:
[----:B------:R-:W1:Y:S01]  /*5240*/  LDCU.64 UR8, c[0x4][0x80] ;  /* 0x01001000ff0877ac */ /* 0x000e620008000a00 */
[----:B------:R-:W2:Y:S01]  /*5250*/  LDC.64 R16, c[0x4][R16] ;  /* 0x0100000010107b82 */ /* 0x000ea20000000a00 */
[----:B------:R-:W-:Y:S02]  /*5260*/  HFMA2 R12, -RZ, RZ, 0, 5.9604644775390625e-08 ;  /* 0x00000001ff0c7431 */ /* 0x000fe400000001ff */
[----:B------:R-:W-:Y:S02]  /*5270*/  IMAD.MOV.U32 R8, RZ, RZ, 0x70 ;  /* 0x00000070ff087424 */ /* 0x000fe400078e00ff */
[----:B------:R-:W-:Y:S01]  /*5280*/  IMAD.MOV.U32 R13, RZ, RZ, RZ ;  /* 0x000000ffff0d7224 */ /* 0x000fe200078e00ff */
[----:B------:R-:W3:Y:S01]  /*5290*/  LDCU.64 UR6, c[0x4][0x88] ;  /* 0x01001100ff0677ac */ /* 0x000ee20008000a00 */
[----:B------:R-:W4:Y:S01]  /*52a0*/  LDCU.64 UR4, c[0x4][0x8] ;  /* 0x01000100ff0477ac */ /* 0x000f220008000a00 */
[----:B-1----:R-:W-:Y:S02]  /*52b0*/  MOV R4, UR8 ;  /* 0x0000000800047c02 */ /* 0x002fe40008000f00 */
[----:B------:R-:W-:Y:S02]  /*52c0*/  MOV R5, UR9 ;  /* 0x0000000900057c02 */ /* 0x000fe40008000f00 */
[----:B---3--:R-:W-:Y:S01]  /*52d0*/  MOV R7, UR7 ;  /* 0x0000000700077c02 */ /* 0x008fe20008000f00 */
[----:B------:R-:W-:Y:S01]  /*52e0*/  IMAD.U32 R6, RZ, RZ, UR6 ;  /* 0x00000006ff067e24 */ /* 0x000fe2000f8e00ff */
[----:B----4-:R-:W-:Y:S01]  /*52f0*/  MOV R11, UR5 ;  /* 0x00000005000b7c02 */ /* 0x010fe20008000f00 */
[----:B------:R-:W-:Y:S02]  /*5300*/  IMAD.U32 R10, RZ, RZ, UR4 ;  /* 0x00000004ff0a7e24 */ /* 0x000fe4000f8e00ff */
[----:B------:R-:W-:Y:S07]  /*5310*/  LEPC R20, `(.L_x_79) ;  /* 0x000000001014794e */ /* 0x000fee0000000000 */
[----:B--2---:R-:W-:Y:S05]  /*5320*/  CALL.ABS.NOINC R16 ;  /* 0x0000000010007343 */ /* 0x004fea0003c00000 */
.L_x_79:
[----:B------:R-:W-:Y:S01]  /*5330*/  ISETP.NE.U32.AND P1, PT, R190, RZ, PT ;  /* 0x000000ffbe00720c */ /* 0x000fe20003f25070 */
[----:B------:R-:W-:Y:S01]  /*5340*/  UISETP.NE.AND UP1, UPT, UR42, URZ, UPT ;  /* 0x000000ff2a00728c */ /* 0x000fe2000bf25270 */
[----:B------:R-:W-:Y:S02]  /*5350*/  ISETP.NE.U32.AND P4, PT, R186, RZ, PT ;  /* 0x000000ffba00720c */ /* 0x000fe40003f85070 */
[----:B------:R-:W-:Y:S02]  /*5360*/  ISETP.NE.AND.EX P1, PT, R191, RZ, PT, P1 ;  /* 0x000000ffbf00720c */ /* 0x000fe40003f25310 */
[----:B------:R-:W-:Y:S02]  /*5370*/  PLOP3.LUT P2, PT, PT, PT, PT, 0x8, 0x80 ;  /* 0x000000000080781c */ /* 0x000fe40003f4e170 */
[----:B------:R-:W-:Y:S02]  /*5380*/  PLOP3.LUT P0, PT, PT, PT, UP1, 0x80, 0x8 ;  /* 0x000000000008781c */ /* 0x000fe40003f0f018 */
[----:B------:R-:W-:Y:S02]  /*5390*/  ISETP.NE.AND.EX P4, PT, R187, RZ, PT, P4 ;  /* 0x000000ffbb00720c */ /* 0x000fe40003f85340 */
[----:B------:R-:W1:Y:S09]  /*53a0*/  @UP1 LDCU.64 UR4, c[0x0][0x888] ;  /* 0x00011100ff0417ac */ /* 0x000e720008000a00 */
[----:B------:R-:W-:Y:S01]  /*53b0*/  @P0 PLOP3.LUT P2, PT, P1, PT, PT, 0x80, 0x8 ;  /* 0x000000000008081c */ /* 0x000fe20000f4f070 */
[----:B-1----:R-:W-:Y:S04]  /*53c0*/  @UP1 UISETP.NE.U32.AND UP0, UPT, UR4, URZ, UPT ;  /* 0x000000ff0400128c */ /* 0x002fe8000bf05070 */
[----:B------:R-:W-:Y:S04]  /*53d0*/  @UP1 UISETP.NE.AND.EX UP0, UPT, UR5, URZ, UPT, UP0 ;  /* 0x000000ff0500128c */ /* 0x000fe8000bf05300 */
[----:B------:R-:W-:Y:S01]  /*53e0*/  @UP1 USEL UR4, URZ, 0xffffffff, UP0 ;  /* 0xffffffffff041887 */ /* 0x000fe20008000000 */
[----:B------:R-:W-:Y:S11]  /*53f0*/  @!P1 BRA `(.L_x_81) ;  /* 0x00000000002c9947 */ /* 0x000ff60003800000 */
[----:B------:R-:W-:Y:S01]  /*5400*/  ISETP.NE.U32.AND P3, PT, R188, RZ, PT ;  /* 0x000000ffbc00720c */ /* 0x000fe20003f65070 */
[----:B------:R-:W-:Y:S03]  /*5410*/  IMAD.MOV.U32 R206, RZ, RZ, 0x1 ;  /* 0x00000001ffce7424 */ /* 0x000fe600078e00ff */
[----:B------:R-:W-:Y:S11]  /*5420*/  ISETP.NE.AND.EX P3, PT, R189, RZ, PT, P3 ;  /* 0x000000ffbd00720c */ /* 0x000ff60003f65330 */
[----:B------:R-:W-:Y:S02]  /*5430*/  @!UPT UIADD3 URZ, UPT, UPT, URZ, URZ, URZ ;  /* 0x000000fffffff290 */ /* 0x000fe4000fffe0ff */
[----:B------:R-:W1:Y:S01]  /*5440*/  @P3 LDC.64 R4, c[0x0][0x888] ;  /* 0x00022200ff043b82 */ /* 0x000e620000000a00 */
[----:B------:R-:W-:Y:S04]  /*5450*/  @P3 IMAD R0, R190, UR36, RZ ;  /* 0x00000024be003c24 */ /* 0x000fe8000f8e02ff */
[----:B-1----:R-:W-:Y:S04]  /*5460*/  @P3 IMAD.WIDE R4, R0, 0x4, R4 ;  /* 0x0000000400043825 */ /* 0x002fe800078e0204 */
[----:B------:R-:W-:Y:S01]  /*5470*/  HFMA2 R0, -RZ, RZ, 0, 5.9604644775390625e-08 ;  /* 0x00000001ff007431 */ /* 0x000fe200000001ff */
[----:B-----5:R1:W5:Y:S04]  /*5480*/  @P3 LDG.E R101, desc[UR46][R4.64] ;  /* 0x0000002e04653981 */ /* 0x020368000c1e1900 */
[----:B------:R-:W-:Y:S01]  /*5490*/  @!P3 PRMT R206, R0, 0x7610, R206 ;  /* 0x0000761000ceb816 */ /* 0x000fe200000000ce */
[----:B-1----:R-:W2:Y:S06]  /*54a0*/  @!P3 LDC R101, c[0x0][0x880] ;  /* 0x00022000ff65bb82 */ /* 0x002eac0000000800 */
.L_x_81:
[----:B------:R-:W-:Y:S05]  /*54b0*/  @!P4 BRA `(.L_x_82) ;  /* 0x000000000020c947 */ /* 0x000fea0003800000 */
[----:B------:R-:W-:Y:S04]  /*54c0*/  ISETP.NE.U32.AND P3, PT, R184, RZ, PT ;  /* 0x000000ffb800720c */ /* 0x000fe80003f65070 */
[----:B------:R-:W-:Y:S11]  /*54d0*/  ISETP.NE.AND.EX P3, PT, R185, RZ, PT, P3 ;  /* 0x000000ffb900720c */ /* 0x000ff60003f65330 */
[----:B------:R-:W-:Y:S02]  /*54e0*/  @!UPT UIADD3 URZ, UPT, UPT, URZ, URZ, URZ ;  /* 0x000000fffffff290 */ /* 0x000fe4000fffe0ff */
[----:B------:R-:W1:Y:S01]  /*54f0*/  @P3 LDC.64 R4, c[0x0][0x8a8] ;  /* 0x00022a00ff043b82 */ /* 0x000e620000000a00 */
[----:B------:R-:W-:Y:S04]  /*5500*/  @P3 IMAD R0, R186, UR36, RZ ;  /* 0x00000024ba003c24 */ /* 0x000fe8000f8e02ff */
[----:B-1----:R-:W-:Y:S05]  /*5510*/  @P3 IMAD.WIDE R4, R0, 0x4, R4 ;  /* 0x0000000400043825 */ /* 0x002fea00078e0204 */
[----:B-----5:R1:W5:Y:S02]  /*5520*/  @P3 LDG.E R96, desc[UR46][R4.64] ;  /* 0x0000002e04603981 */ /* 0x020364000c1e1900 */
[----:B-1----:R-:W3:Y:S02]  /*5530*/  @!P3 LDC R96, c[0x0][0x8a0] ;  /* 0x00022800ff60bb82 */ /* 0x002ee40000000800 */
.L_x_82:
[----:B--2--5:R-:W-:Y:S01]  /*5540*/  @P0 FSETP.NEU.AND P4, PT, R101, RZ, PT ;  /* 0x000000ff6500020b */ /* 0x024fe20003f8d000 */
[----:B------:R-:W-:Y:S01]  /*5550*/  IMAD.U32 R4, RZ, RZ, UR4 ;  /* 0x00000004ff047e24 */ /* 0x000fe2000f8e00ff */
[----:B------:R-:W-:Y:S01]  /*5560*/  @P0 LOP3.LUT P3, RZ, R206, 0xff, RZ, 0xc0, !PT ;  /* 0x000000ffceff0812 */ /* 0x000fe2000786c0ff */
[----:B------:R-:W-:Y:S01]  /*5570*/  BSSY B1, `(.L_x_83) ;  /* 0x000005a000017945 */ /* 0x000fe20003800000 */
[----:B------:R-:W-:Y:S02]  /*5580*/  @P0 SEL R5, RZ, 0xffffffff, P4 ;  /* 0xffffffffff050807 */ /* 0x000fe40002000000 */
[----:B------:R-:W-:Y:S02]  /*5590*/  CS2R R182, SRZ ;  /* 0x0000000000b67805 */ /* 0x000fe4000001ff00 */
[----:B------:R-:W-:Y:S02]  /*55a0*/  LEA R160, R99, UR37, 0x3 ;  /* 0x0000002563a07c11 */ /* 0x000fe4000f8e18ff */
[----:B------:R-:W-:Y:S02]  /*55b0*/  CS2R R180, SRZ ;  /* 0x0000000000b47805 */ /* 0x000fe4000001ff00 */
[----:B------:R-:W-:Y:S02]  /*55c0*/  @P2 SEL R5, R4, R5, !P3 ;  /* 0x0000000504052207 */ /* 0x000fe40005800000 */
[----:B------:R-:W-:Y:S02]  /*55d0*/  CS2R R174, SRZ ;  /* 0x0000000000ae7805 */ /* 0x000fe4000001ff00 */
[----:B------:R-:W-:Y:S02]  /*55e0*/  LOP3.LUT R4, R217, 0x1, RZ, 0x3c, !PT ;  /* 0x00000001d9047812 */ /* 0x000fe400078e3cff */
[----:B------:R-:W-:Y:S02]  /*55f0*/  CS2R R172, SRZ ;  /* 0x0000000000ac7805 */ /* 0x000fe4000001ff00 */
[----:B------:R-:W-:Y:S02]  /*5600*/  @P0 LOP3.LUT R5, R5, 0x1, RZ, 0xc0, !PT ;  /* 0x0000000105050812 */ /* 0x000fe400078ec0ff */
[----:B------:R-:W-:Y:S02]  /*5610*/  CS2R R166, SRZ ;  /* 0x0000000000a67805 */ /* 0x000fe4000001ff00 */
[----:B------:R-:W-:Y:S02]  /*5620*/  SHF.L.U32 R3, R216, 0x1f, RZ ;  /* 0x0000001fd8037819 */ /* 0x000fe400000006ff */
[----:B------:R-:W-:Y:S02]  /*5630*/  CS2R R164, SRZ ;  /* 0x0000000000a47805 */ /* 0x000fe4000001ff00 */
[----:B------:R-:W-:Y:S01]  /*5640*/  ISETP.NE.U32.OR P5, PT, R5, 0x1, !P0 ;  /* 0x000000010500780c */ /* 0x000fe200047a5470 */
[----:B------:R-:W-:Y:S01]  /*5650*/  IMAD.U32 R5, RZ, RZ, UR39 ;  /* 0x00000027ff057e24 */ /* 0x000fe2000f8e00ff */
[----:B------:R-:W-:Y:S02]  /*5660*/  ISETP.NE.AND P6, PT, R212, RZ, PT ;  /* 0x000000ffd400720c */ /* 0x000fe40003fc5270 */
[----:B------:R-:W-:Y:S02]  /*5670*/  CS2R R158, SRZ ;  /* 0x00000000009e7805 */ /* 0x000fe4000001ff00 */
[----:B------:R-:W-:Y:S01]  /*5680*/  PLOP3.LUT P3, PT, PT, PT, PT, 0x8, 0x80 ;  /* 0x000000000080781c */ /* 0x000fe20003f6e170 */
[C---:B------:R-:W-:Y:S01]  /*5690*/  IMAD R220, R5.reuse, 0x2800, R210 ;  /* 0x0000280005dc7824 */ /* 0x040fe200078e02d2 */
[----:B------:R-:W-:Y:S02]  /*56a0*/  LEA R0, R5, UR37, 0x3 ;  /* 0x0000002505007c11 */ /* 0x000fe4000f8e18ff */
[----:B------:R-:W-:Y:S02]  /*56b0*/  CS2R R156, SRZ ;  /* 0x00000000009c7805 */ /* 0x000fe4000001ff00 */
[----:B------:R-:W-:Y:S02]  /*56c0*/  P2R R223, PR, RZ, 0x20 ;  /* 0x00000020ffdf7803 */ /* 0x000fe40000000000 */
[----:B------:R-:W-:Y:S02]  /*56d0*/  CS2R R150, SRZ ;  /* 0x0000000000967805 */ /* 0x000fe4000001ff00 */
[----:B------:R-:W-:Y:S02]  /*56e0*/  LEA R220, R220, UR37, 0x1 ;  /* 0x00000025dcdc7c11 */ /* 0x000fe4000f8e08ff */
[----:B------:R-:W-:Y:S02]  /*56f0*/  CS2R R148, SRZ ;  /* 0x0000000000947805 */ /* 0x000fe4000001ff00 */
[----:B------:R-:W-:Y:S02]  /*5700*/  CS2R R142, SRZ ;  /* 0x00000000008e7805 */ /* 0x000fe4000001ff00 */
[----:B------:R-:W-:Y:S02]  /*5710*/  @P5 SHF.L.U32 R7, R4, 0x1f, RZ ;  /* 0x0000001f04075819 */ /* 0x000fe400000006ff */
[----:B------:R-:W-:Y:S01]  /*5720*/  CS2R R140, SRZ ;  /* 0x00000000008c7805 */ /* 0x000fe2000001ff00 */
[C---:B------:R-:W-:Y:S01]  /*5730*/  VIADD R5, R220.reuse, 0x200 ;  /* 0x00000200dc057836 */ /* 0x040fe20000000000 */
[----:B------:R-:W-:Y:S01]  /*5740*/  CS2R R134, SRZ ;  /* 0x0000000000867805 */ /* 0x000fe2000001ff00 */
[----:B------:R-:W1:Y:S01]  /*5750*/  @P5 SYNCS.PHASECHK.TRANS64.TRYWAIT P0, [R0+URZ+0x30], R7 ;  /* 0x00003007000055a7 */ /* 0x000e6200080011ff */
[----:B------:R-:W-:Y:S01]  /*5760*/  VIADD R222, R220, 0x210 ;  /* 0x00000210dcde7836 */ /* 0x000fe20000000000 */
[----:B------:R-:W-:Y:S01]  /*5770*/  CS2R R132, SRZ ;  /* 0x0000000000847805 */ /* 0x000fe2000001ff00 */
[----:B------:R-:W-:Y:S01]  /*5780*/  @P6 VIADD R222, R5, 0xfffffff0 ;  /* 0xfffffff005de6836 */ /* 0x000fe20000000000 */
[----:B------:R-:W-:Y:S02]  /*5790*/  CS2R R126, SRZ ;  /* 0x00000000007e7805 */ /* 0x000fe4000001ff00 */
[----:B------:R-:W-:Y:S02]  /*57a0*/  CS2R R124, SRZ ;  /* 0x00000000007c7805 */ /* 0x000fe4000001ff00 */
[----:B------:R-:W-:Y:S02]  /*57b0*/  CS2R R118, SRZ ;  /* 0x0000000000767805 */ /* 0x000fe4000001ff00 */
[----:B------:R-:W-:Y:S02]  /*57c0*/  CS2R R116, SRZ ;  /* 0x0000000000747805 */ /* 0x000fe4000001ff00 */
[----:B------:R-:W-:Y:S02]  /*57d0*/  CS2R R110, SRZ ;  /* 0x00000000006e7805 */ /* 0x000fe4000001ff00 */
[----:B------:R-:W-:Y:S01]  /*57e0*/  CS2R R108, SRZ ;  /* 0x00000000006c7805 */ /* 0x000fe2000001ff00 */
[----:B------:R2:W4:Y:S01]  /*57f0*/  SYNCS.PHASECHK.TRANS64.TRYWAIT P2, [R160+URZ+0x80], R3 ;  /* 0x00008003a00075a7 */ /* 0x00052200080411ff */
[----:B-1----:R-:W-:Y:S01]  /*5800*/  @P5 PLOP3.LUT P3, PT, P0, PT, PT, 0x8, 0x80 ;  /* 0x000000000080581c */ /* 0x002fe2000076e170 */
[----:B------:R-:W-:Y:S01]  /*5810*/  @!UPT UIADD3 URZ, UPT, UPT, URZ, URZ, URZ ;  /* 0x000000fffffff290 */ /* 0x000fe2000fffe0ff */
[----:B--2---:R-:W-:Y:S11]  /*5820*/  @!P5 BRA `(.L_x_84) ;  /* 0x0000000000b8d947 */ /* 0x004ff60003800000 */
[----:B------:R-:W-:Y:S01]  /*5830*/  FSETP.NEU.AND P0, PT, R101, RZ, PT ;  /* 0x000000ff6500720b */ /* 0x000fe20003f0d000 */
[----:B------:R-:W-:Y:S01]  /*5840*/  BSSY B0, `(.L_x_85) ;  /* 0x000000d000007945 */ /* 0x000fe20003800000 */
[----:B------:R-:W-:Y:S02]  /*5850*/  IMAD.MOV.U32 R110, RZ, RZ, RZ ;  /* 0x000000ffff6e7224 */ /* 0x000fe400078e00ff */
[----:B------:R-:W-:Y:S02]  /*5860*/  SEL R5, RZ, 0xffffffff, P0 ;  /* 0xffffffffff057807 */ /* 0x000fe40000000000 */
[----:B------:R-:W-:Y:S04]  /*5870*/  ISETP.NE.U32.AND P0, PT, RZ, UR40, PT ;  /* 0x00000028ff007c0c */ /* 0x000fe8000bf05070 */
[----:B------:R-:W-:Y:S04]  /*5880*/  ISETP.NE.AND.EX P0, PT, RZ, UR41, PT, P0 ;  /* 0x00000029ff007c0c */ /* 0x000fe8000bf05300 */
[----:B------:R-:W-:Y:S02]  /*5890*/  SEL R6, RZ, 0xffffffff, P0 ;  /* 0xffffffffff067807 */ /* 0x000fe40000000000 */
[----:B------:R-:W-:Y:S04]  /*58a0*/  LOP3.LUT P0, RZ, R206, 0xff, RZ, 0xc0, !PT ;  /* 0x000000ffceff7812 */ /* 0x000fe8000780c0ff */
[----:B------:R-:W-:Y:S04]  /*58b0*/  @P1 SEL R5, R6, R5, !P0 ;  /* 0x0000000506051207 */ /* 0x000fe80004000000 */
[----:B------:R-:W-:Y:S01]  /*58c0*/  LOP3.LUT R5, R5, 0x1, RZ, 0xc0, !PT ;  /* 0x0000000105057812 */ /* 0x000fe200078ec0ff */
[----:B------:R-:W-:Y:S06]  /*58d0*/  @!P3 BRA `(.L_x_86) ;  /* 0x00000000000cb947 */ /* 0x000fec0003800000 */
[----:B------:R-:W-:Y:S04]  /*58e0*/  SHF.L.U32 R7, R4, 0x1f, RZ ;  /* 0x0000001f04077819 */ /* 0x000fe800000006ff */
[----:B------:R-:W1:Y:S02]  /*58f0*/  SYNCS.PHASECHK.TRANS64.TRYWAIT P0, [R0+URZ+0x30], R7 ;  /* 0x00003007000075a7 */ /* 0x000e6400080011ff */
[----:B-1----:R-:W-:Y:S05]  /*5900*/  @!P0 BRA `(.L_x_87) ;  /* 0x0000002800848947 */ /* 0x002fea0003800000 */
.L_x_86:
[----:B------:R-:W-:Y:S05]  /*5910*/  BSYNC B0 ;  /* 0x0000000000007941 */ /* 0x000fea0003800000 */
.L_x_85:
[----:B------:R-:W-:Y:S01]  /*5920*/  ISETP.NE.U32.AND P0, PT, R5, 0x1, PT ;  /* 0x000000010500780c */ /* 0x000fe20003f05070 */
[----:B------:R-:W-:Y:S01]  /*5930*/  IMAD.MOV.U32 R111, RZ, RZ, RZ ;  /* 0x000000ffff6f7224 */ /* 0x000fe200078e00ff */
[----:B------:R-:W-:Y:S02]  /*5940*/  CS2R R108, SRZ ;  /* 0x00000000006c7805 */ /* 0x000fe4000001ff00 */
        /* <DEDUP_REMOVED lines=9> */
[----:B------:R-:W-:Y:S01]  /*59e0*/  CS2R R148, SRZ ;  /* 0x0000000000947805 */ /* 0x000fe2000001ff00 */
[----:B------:R2:W1:Y:S01]  /*59f0*/  @P0 LDS.128 R108, [R220+0x200] ;  /* 0x00020000dc6c0984 */ /* 0x0004620000000c00 */
[----:B------:R-:W-:Y:S02]  /*5a00*/  CS2R R158, SRZ ;  /* 0x00000000009e7805 */ /* 0x000fe4000001ff00 */
[----:B------:R-:W-:Y:S02]  /*5a10*/  CS2R R156, SRZ ;  /* 0x00000000009c7805 */ /* 0x000fe4000001ff00 */
[----:B------:R-:W-:Y:S01]  /*5a20*/  CS2R R166, SRZ ;  /* 0x0000000000a67805 */ /* 0x000fe2000001ff00 */
[----:B------:R2:W1:Y:S01]  /*5a30*/  @P0 LDS.128 R116, [R222] ;  /* 0x00000000de740984 */ /* 0x0004620000000c00 */
[----:B------:R-:W-:Y:S02]  /*5a40*/  CS2R R164, SRZ ;  /* 0x0000000000a47805 */ /* 0x000fe4000001ff00 */
[----:B------:R-:W-:Y:S02]  /*5a50*/  CS2R R174, SRZ ;  /* 0x0000000000ae7805 */ /* 0x000fe4000001ff00 */
[----:B------:R-:W-:Y:S01]  /*5a60*/  CS2R R172, SRZ ;  /* 0x0000000000ac7805 */ /* 0x000fe2000001ff00 */
[----:B------:R2:W1:Y:S01]  /*5a70*/  @P0 LDS.128 R124, [R220+0x1200] ;  /* 0x00120000dc7c0984 */ /* 0x0004620000000c00 */
[----:B------:R-:W-:Y:S01]  /*5a80*/  IMAD.MOV.U32 R183, RZ, RZ, RZ ;  /* 0x000000ffffb77224 */ /* 0x000fe200078e00ff */
[----:B------:R-:W-:Y:S02]  /*5a90*/  CS2R R180, SRZ ;  /* 0x0000000000b47805 */ /* 0x000fe4000001ff00 */
[----:B------:R2:W1:Y:S04]  /*5aa0*/  @P0 LDS.128 R132, [R222+0x1000] ;  /* 0x00100000de840984 */ /* 0x0004680000000c00 */
[----:B------:R2:W1:Y:S04]  /*5ab0*/  @P0 LDS.128 R140, [R220+0x2200] ;  /* 0x00220000dc8c0984 */ /* 0x0004680000000c00 */
[----:B------:R2:W1:Y:S04]  /*5ac0*/  @P0 LDS.128 R148, [R222+0x2000] ;  /* 0x00200000de940984 */ /* 0x0004680000000c00 */
[----:B------:R2:W1:Y:S04]  /*5ad0*/  @P0 LDS.128 R156, [R220+0x3200] ;  /* 0x00320000dc9c0984 */ /* 0x0004680000000c00 */
[----:B------:R2:W1:Y:S04]  /*5ae0*/  @P0 LDS.128 R164, [R222+0x3000] ;  /* 0x00300000dea40984 */ /* 0x0004680000000c00 */
[----:B------:R2:W1:Y:S04]  /*5af0*/  @P0 LDS.128 R172, [R220+0x4200] ;  /* 0x00420000dcac0984 */ /* 0x0004680000000c00 */
[----:B------:R2:W1:Y:S02]  /*5b00*/  @P0 LDS.128 R180, [R222+0x4000] ;  /* 0x00400000deb40984 */ /* 0x0004640000000c00 */
.L_x_84:
[----:B------:R-:W-:Y:S05]  /*5b10*/  BSYNC B1 ;  /* 0x0000000000017941 */ /* 0x000fea0003800000 */
.L_x_83:
[----:B------:R-:W-:Y:S05]  /*5b20*/  IMAD R98, R99, 0x50, R2 ;  /* 0x0000005063627824 */ /* 0x000fea00078e0202 */
[----:B-1----:R-:W-:Y:S04]  /*5b30*/  SHF.R.U32.HI R0, RZ, 0x15, R98 ;  /* 0x00000015ff007819 */ /* 0x002fe80000011662 */
[----:B------:R-:W-:Y:S01]  /*5b40*/  LOP3.LUT P0, RZ, R0, 0x3, R211, 0x48, !PT ;  /* 0x0000000300ff7812 */ /* 0x000fe200078048d3 */
[----:B------:R-:W-:Y:S01]  /*5b50*/  @!UPT UIADD3 URZ, UPT, UPT, URZ, URZ, URZ ;  /* 0x000000fffffff290 */ /* 0x000fe2000fffe0ff */
[----:B----4-:R-:W-:Y:S11]  /*5b60*/  @P2 BRA `(.L_x_88) ;  /* 0x0000000000082947 */ /* 0x010ff60003800000 */
[----:B------:R-:W1:Y:S02]  /*5b70*/  SYNCS.PHASECHK.TRANS64.TRYWAIT P1, [R160+URZ+0x80], R3 ;  /* 0x00008003a00075a7 */ /* 0x000e6400080211ff */
[----:B-1----:R-:W-:Y:S05]  /*5b80*/  @!P1 BRA `(.L_x_89) ;  /* 0x0000002400f89947 */ /* 0x002fea0003800000 */
.L_x_88:
[----:B------:R-:W-:Y:S05]  /*5b90*/  @!P0 BRA `(.L_x_90) ;  /* 0x0000000000408947 */ /* 0x000fea0003800000 */
[----:B------:R-:W4:Y:S01]  /*5ba0*/  LDCU.64 UR8, c[0x4][0x70] ;  /* 0x01000e00ff0877ac */ /* 0x000f220008000a00 */
[----:B------:R-:W-:Y:S01]  /*5bb0*/  MOV R15, 0x0 ;  /* 0x00000000000f7802 */ /* 0x000fe20000000f00 */
[----:B------:R-:W-:Y:S02]  /*5bc0*/  HFMA2 R12, -RZ, RZ, 0, 5.9604644775390625e-08 ;  /* 0x00000001ff0c7431 */ /* 0x000fe400000001ff */
[----:B------:R-:W-:Y:S02]  /*5bd0*/  IMAD.MOV.U32 R8, RZ, RZ, 0x192 ;  /* 0x00000192ff087424 */ /* 0x000fe400078e00ff */
[----:B------:R-:W-:Y:S01]  /*5be0*/  IMAD.MOV.U32 R13, RZ, RZ, RZ ;  /* 0x000000ffff0d7224 */ /* 0x000fe200078e00ff */
[----:B------:R-:W5:Y:S01]  /*5bf0*/  LDCU.64 UR6, c[0x4][0x78] ;  /* 0x01000f00ff0677ac */ /* 0x000f620008000a00 */
[----:B------:R-:W1:Y:S01]  /*5c00*/  LDC.64 R14, c[0x4][R15] ;  /* 0x010000000f0e7b82 */ /* 0x000e620000000a00 */
[----:B------:R-:W2:Y:S01]  /*5c10*/  LDCU.64 UR4, c[0x4][0x10] ;  /* 0x01000200ff0477ac */ /* 0x000ea20008000a00 */
[----:B----4-:R-:W-:Y:S01]  /*5c20*/  MOV R5, UR9 ;  /* 0x0000000900057c02 */ /* 0x010fe20008000f00 */
[----:B------:R-:W-:Y:S01]  /*5c30*/  IMAD.U32 R4, RZ, RZ, UR8 ;  /* 0x00000008ff047e24 */ /* 0x000fe2000f8e00ff */
[----:B-----5:R-:W-:Y:S01]  /*5c40*/  MOV R7, UR7 ;  /* 0x0000000700077c02 */ /* 0x020fe20008000f00 */
[----:B------:R-:W-:Y:S01]  /*5c50*/  IMAD.U32 R6, RZ, RZ, UR6 ;  /* 0x00000006ff067e24 */ /* 0x000fe2000f8e00ff */
[----:B--2---:R-:W-:Y:S01]  /*5c60*/  MOV R11, UR5 ;  /* 0x00000005000b7c02 */ /* 0x004fe20008000f00 */
[----:B------:R-:W-:Y:S02]  /*5c70*/  IMAD.U32 R10, RZ, RZ, UR4 ;  /* 0x00000004ff0a7e24 */ /* 0x000fe4000f8e00ff */
[----:B------:R-:W-:Y:S07]  /*5c80*/  LEPC R20, `(.L_x_90) ;  /* 0x000000001014794e */ /* 0x000fee0000000000 */
[----:B-1-3--:R-:W-:Y:S05]  /*5c90*/  CALL.ABS.NOINC R14 ;  /* 0x000000000e007343 */ /* 0x00afea0003c00000 */
.L_x_90:
[----:B------:R-:W-:Y:S05]  /*5ca0*/  WARPSYNC.ALL ;  /* 0x0000000000007948 */ /* 0x000fea0003800000 */
[C---:B------:R-:W-:Y:S01]  /*5cb0*/  R2UR UR4, R98.reuse ;  /* 0x00000000620472ca */ /* 0x040fe200000e0000 */
[----:B------:R-:W-:Y:S05]  /*5cc0*/  VIADD R0, R98, 0x10 ;  /* 0x0000001062007836 */ /* 0x000fea0000000000 */
[----:B------:R-:W-:Y:S04]  /*5cd0*/  SHF.R.U32.HI R0, RZ, 0x15, R0 ;  /* 0x00000015ff007819 */ /* 0x000fe80000011600 */
[----:B------:R-:W-:Y:S03]  /*5ce0*/  LOP3.LUT P0, RZ, R0, 0x3, R211, 0x48, !PT ;  /* 0x0000000300ff7812 */ /* 0x000fe600078048d3 */
[----:B------:R-:W4:Y:S10]  /*5cf0*/  LDTM.x16 R72, tmem[UR4] ;  /* 0x00000004004879ee */ /* 0x000f340008240000 */
[----:B----4-:R-:W-:Y:S05]  /*5d00*/  @!P0 BRA `(.L_x_91) ;  /* 0x0000000000408947 */ /* 0x010fea0003800000 */
        /* <DEDUP_REMOVED lines=16> */
.L_x_91:
[----:B------:R-:W-:Y:S05]  /*5e10*/  WARPSYNC.ALL ;  /* 0x0000000000007948 */ /* 0x000fea0003800000 */
[C---:B------:R-:W-:Y:S01]  /*5e20*/  R2UR UR4, R98.reuse ;  /* 0x00000000620472ca */ /* 0x040fe200000e0000 */
[----:B------:R-:W-:Y:S05]  /*5e30*/  VIADD R0, R98, 0x20 ;  /* 0x0000002062007836 */ /* 0x000fea0000000000 */
[----:B------:R-:W-:Y:S04]  /*5e40*/  SHF.R.U32.HI R0, RZ, 0x15, R0 ;  /* 0x00000015ff007819 */ /* 0x000fe80000011600 */
[----:B------:R-:W-:Y:S03]  /*5e50*/  LOP3.LUT P0, RZ, R0, 0x3, R211, 0x48, !PT ;  /* 0x0000000300ff7812 */ /* 0x000fe600078048d3 */
[----:B------:R-:W4:Y:S10]  /*5e60*/  LDTM.x16 R56, tmem[UR4+0x10] ;  /* 0x00001004003879ee */ /* 0x000f340008240000 */
        /* <DEDUP_REMOVED lines=17> */
.L_x_92:
        /* <DEDUP_REMOVED lines=23> */
.L_x_93:
        /* <DEDUP_REMOVED lines=23> */
.L_x_94:
[----:B------:R-:W-:Y:S01]  /*6260*/  ISETP.NE.AND P0, PT, R218, RZ, PT ;  /* 0x000000ffda00720c */ /* 0x000fe20003f05270 */
[----:B------:R-:W-:Y:S05]  /*6270*/  WARPSYNC.ALL ;  /* 0x0000000000007948 */ /* 0x000fea0003800000 */
[----:B------:R-:W-:Y:S01]  /*6280*/  R2UR UR4, R98 ;  /* 0x00000000620472ca */ /* 0x000fe200000e0000 */
[----:B---3--:R-:W-:Y:S01]  /*6290*/  FMUL R0, R96, R72 ;  /* 0x0000004860007220 */ /* 0x008fe20000400000 */
[----:B------:R-:W-:Y:S01]  /*62a0*/  R2UR UR5, R160 ;  /* 0x00000000a00572ca */ /* 0x000fe200000e0000 */
[----:B-1----:R-:W-:Y:S01]  /*62b0*/  FMUL R3, R96, R73 ;  /* 0x0000004960037220 */ /* 0x002fe20000400000 */
[----:B------:R-:W-:Y:S01]  /*62c0*/  SHF.L.U32 R100, R108, 0x10, RZ ;  /* 0x000000106c647819 */ /* 0x000fe200000006ff */
[----:B------:R-:W-:Y:S01]  /*62d0*/  FMUL R20, R96, R74 ;  /* 0x0000004a60147220 */ /* 0x000fe20000400000 */
[----:B------:R-:W-:Y:S01]  /*62e0*/  LOP3.LUT R102, R108, 0xffff0000, RZ, 0xc0, !PT ;  /* 0xffff00006c667812 */ /* 0x000fe200078ec0ff */
[----:B------:R-:W-:Y:S01]  /*62f0*/  FMUL R21, R96, R75 ;  /* 0x0000004b60157220 */ /* 0x000fe20000400000 */
[----:B------:R-:W-:Y:S01]  /*6300*/  SHF.L.U32 R103, R109, 0x10, RZ ;  /* 0x000000106d677819 */ /* 0x000fe200000006ff */
[----:B------:R-:W-:Y:S01]  /*6310*/  FFMA R0, R101, R100, R0 ;  /* 0x0000006465007223 */ /* 0x000fe20000000000 */
[----:B------:R-:W-:Y:S01]  /*6320*/  LOP3.LUT R104, R109, 0xffff0000, RZ, 0xc0, !PT ;  /* 0xffff00006d687812 */ /* 0x000fe200078ec0ff */
[----:B------:R-:W-:Y:S01]  /*6330*/  FFMA R3, R101, R102, R3 ;  /* 0x0000006665037223 */ /* 0x000fe20000000003 */
[C---:B------:R-:W-:Y:S01]  /*6340*/  SHF.L.U32 R105, R110.reuse, 0x10, RZ ;  /* 0x000000106e697819 */ /* 0x040fe200000006ff */
[----:B------:R-:W1:Y:S01]  /*6350*/  LDTM.x16 R4, tmem[UR4+0x40] ;  /* 0x00004004000479ee */ /* 0x000e620008240000 */
[----:B------:R-:W-:Y:S01]  /*6360*/  LOP3.LUT R106, R110, 0xffff0000, RZ, 0xc0, !PT ;  /* 0xffff00006e6a7812 */ /* 0x000fe200078ec0ff */
[----:B------:R-:W-:Y:S01]  /*6370*/  NOP ;  /* 0x0000000000007918 */ /* 0x000fe20000000000 */
[----:B------:R-:W-:Y:S01]  /*6380*/  SHF.L.U32 R107, R111, 0x10, RZ ;  /* 0x000000106f6b7819 */ /* 0x000fe200000006ff */
[----:B------:R-:W-:Y:S01]  /*6390*/  FFMA R20, R101, R103, R20 ;  /* 0x0000006765147223 */ /* 0x000fe20000000014 */
[----:B------:R-:W-:Y:S01]  /*63a0*/  LOP3.LUT R108, R111, 0xffff0000, RZ, 0xc0, !PT ;  /* 0xffff00006f6c7812 */ /* 0x000fe200078ec0ff */
[----:B------:R-:W-:Y:S01]  /*63b0*/  FFMA R21, R101, R104, R21 ;  /* 0x0000006865157223 */ /* 0x000fe20000000015 */
[----:B------:R-:W-:Y:S01]  /*63c0*/  F2FP.BF16.F32.PACK_AB R196, R3, R0 ;  /* 0x0000000003c4723e */ /* 0x000fe200000010ff */
[----:B------:R-:W-:Y:S01]  /*63d0*/  UIADD3 UR5, UPT, UPT, UR5, 0xa0, URZ ;  /* 0x000000a005057890 */ /* 0x000fe2000fffe0ff */
[----:B------:R-:W-:Y:S01]  /*63e0*/  SHF.L.U32 R109, R116, 0x10, RZ ;  /* 0x00000010746d7819 */ /* 0x000fe200000006ff */
[----:B------:R-:W-:Y:S01]  /*63f0*/  FMUL R22, R96, R76 ;  /* 0x0000004c60167220 */ /* 0x000fe20000400000 */
[----:B------:R-:W-:Y:S01]  /*6400*/  F2FP.BF16.F32.PACK_AB R197, R21, R20 ;  /* 0x0000001415c5723e */ /* 0x000fe200000010ff */
[----:B------:R-:W-:Y:S01]  /*6410*/  UPRMT UR5, UR38, 0x654, UR5 ;  /* 0x0000065426057896 */ /* 0x000fe20008000005 */
[----:B------:R-:W-:Y:S01]  /*6420*/  LOP3.LUT R110, R116, 0xffff0000, RZ, 0xc0, !PT ;  /* 0xffff0000746e7812 */ /* 0x000fe200078ec0ff */
[----:B------:R-:W-:Y:S01]  /*6430*/  FFMA R22, R101, R105, R22 ;  /* 0x0000006965167223 */ /* 0x000fe20000000016 */
[C---:B------:R-:W-:Y:S01]  /*6440*/  SHF.L.U32 R111, R117.reuse, 0x10, RZ ;  /* 0x00000010756f7819 */ /* 0x040fe200000006ff */
[C---:B------:R-:W-:Y:S01]  /*6450*/  FMUL R23, R96.reuse, R77 ;  /* 0x0000004d60177220 */ /* 0x040fe20000400000 */
[----:B------:R-:W-:Y:S01]  /*6460*/  LOP3.LUT R112, R117, 0xffff0000, RZ, 0xc0, !PT ;  /* 0xffff000075707812 */ /* 0x000fe200078ec0ff */
[----:B------:R-:W-:Y:S01]  /*6470*/  FMUL R72, R96, R78 ;  /* 0x0000004e60487220 */ /* 0x000fe20000400000 */
[C---:B------:R-:W-:Y:S01]  /*6480*/  SHF.L.U32 R113, R118.reuse, 0x10, RZ ;  /* 0x0000001076717819 */ /* 0x040fe200000006ff */
[----:B------:R-:W-:Y:S01]  /*6490*/  FFMA R23, R101, R106, R23 ;  /* 0x0000006a65177223 */ /* 0x000fe20000000017 */
[----:B------:R-:W-:Y:S01]  /*64a0*/  LOP3.LUT R114, R118, 0xffff0000, RZ, 0xc0, !PT ;  /* 0xffff000076727812 */ /* 0x000fe200078ec0ff */
[----:B-1----:R-:W-:Y:S01]  /*64b0*/  SYNCS.ARRIVE.TRANS64.RED.A1T0 RZ, [UR5], RZ ;  /* 0x000000ffffff79a7 */ /* 0x002fe20008100405 */
[----:B------:R-:W-:Y:S01]  /*64c0*/  SHF.L.U32 R115, R119, 0x10, RZ ;  /* 0x0000001077737819 */ /* 0x000fe200000006ff */
[----:B------:R-:W-:Y:S01]  /*64d0*/  FFMA R72, R101, R107, R72 ;  /* 0x0000006b65487223 */ /* 0x000fe20000000048 */
[----:B------:R-:W-:Y:S01]  /*64e0*/  F2FP.BF16.F32.PACK_AB R198, R23, R22 ;  /* 0x0000001617c6723e */ /* 0x000fe200000010ff */
[C---:B------:R-:W-:Y:S01]  /*64f0*/  FMUL R73, R96.reuse, R79 ;  /* 0x0000004f60497220 */ /* 0x040fe20000400000 */
[----:B------:R-:W-:Y:S01]  /*6500*/  LOP3.LUT R116, R119, 0xffff0000, RZ, 0xc0, !PT ;  /* 0xffff000077747812 */ /* 0x000fe200078ec0ff */
[----:B------:R-:W-:Y:S01]  /*6510*/  FMUL R74, R96, R80 ;  /* 0x00000050604a7220 */ /* 0x000fe20000400000 */
[C---:B------:R-:W-:Y:S01]  /*6520*/  SHF.L.U32 R117, R124.reuse, 0x10, RZ ;  /* 0x000000107c757819 */ /* 0x040fe200000006ff */
[C---:B------:R-:W-:Y:S01]  /*6530*/  FFMA R73, R101.reuse, R108, R73 ;  /* 0x0000006c65497223 */ /* 0x040fe20000000049 */
[----:B------:R-:W-:Y:S01]  /*6540*/  LOP3.LUT R118, R124, 0xffff0000, RZ, 0xc0, !PT ;  /* 0xffff00007c767812 */ /* 0x000fe200078ec0ff */
[----:B------:R-:W-:Y:S01]  /*6550*/  FFMA R74, R101, R109, R74 ;  /* 0x0000006d654a7223 */ /* 0x000fe2000000004a */
[----:B------:R-:W-:Y:S01]  /*6560*/  SHF.L.U32 R119, R125, 0x10, RZ ;  /* 0x000000107d777819 */ /* 0x000fe200000006ff */
[C---:B------:R-:W-:Y:S01]  /*6570*/  FMUL R75, R96.reuse, R81 ;  /* 0x00000051604b7220 */ /* 0x040fe20000400000 */
[----:B------:R-:W-:Y:S01]  /*6580*/  F2FP.BF16.F32.PACK_AB R199, R73, R72 ;  /* 0x0000004849c7723e */ /* 0x000fe200000010ff */
[----:B------:R-:W-:Y:S01]  /*6590*/  FMUL R76, R96, R82 ;  /* 0x00000052604c7220 */ /* 0x000fe20000400000 */
[----:B------:R-:W-:Y:S01]  /*65a0*/  LOP3.LUT R120, R125, 0xffff0000, RZ, 0xc0, !PT ;  /* 0xffff00007d787812 */ /* 0x000fe200078ec0ff */
[C---:B------:R-:W-:Y:S01]  /*65b0*/  FFMA R75, R101.reuse, R110, R75 ;  /* 0x0000006e654b7223 */ /* 0x040fe2000000004b */
[C---:B------:R-:W-:Y:S01]  /*65c0*/  SHF.L.U32 R121, R126.reuse, 0x10, RZ ;  /* 0x000000107e797819 */ /* 0x040fe200000006ff */
[----:B------:R1:W-:Y:S01]  /*65d0*/  STS.128 [R220+0x200], R196 ;  /* 0x000200c4dc007388 */ /* 0x0003e20000000c00 */
[----:B------:R-:W-:Y:S01]  /*65e0*/  LOP3.LUT R122, R126, 0xffff0000, RZ, 0xc0, !PT ;  /* 0xffff00007e7a7812 */ /* 0x000fe200078ec0ff */
[----:B------:R-:W-:Y:S01]  /*65f0*/  FFMA R76, R101, R111, R76 ;  /* 0x0000006f654c7223 */ /* 0x000fe2000000004c */
[C---:B------:R-:W-:Y:S01]  /*6600*/  SHF.L.U32 R123, R127.reuse, 0x10, RZ ;  /* 0x000000107f7b7819 */ /* 0x040fe200000006ff */
[C---:B------:R-:W-:Y:S01]  /*6610*/  FMUL R77, R96.reuse, R83 ;  /* 0x00000053604d7220 */ /* 0x040fe20000400000 */
[----:B------:R-:W-:Y:S01]  /*6620*/  LOP3.LUT R124, R127, 0xffff0000, RZ, 0xc0, !PT ;  /* 0xffff00007f7c7812 */ /* 0x000fe200078ec0ff */
[----:B------:R-:W-:Y:S01]  /*6630*/  FMUL R78, R96, R84 ;  /* 0x00000054604e7220 */ /* 0x000fe20000400000 */
[----:B------:R-:W-:Y:S01]  /*6640*/  F2FP.BF16.F32.PACK_AB R200, R75, R74 ;  /* 0x0000004a4bc8723e */ /* 0x000fe200000010ff */
[C---:B------:R-:W-:Y:S01]  /*6650*/  FFMA R77, R101.reuse, R112, R77 ;  /* 0x00000070654d7223 */ /* 0x040fe2000000004d */
[C---:B------:R-:W-:Y:S01]  /*6660*/  SHF.L.U32 R125, R132.reuse, 0x10, RZ ;  /* 0x00000010847d7819 */ /* 0x040fe200000006ff */
[----:B------:R-:W-:Y:S01]  /*6670*/  FFMA R78, R101, R113, R78 ;  /* 0x00000071654e7223 */ /* 0x000fe2000000004e */
[----:B------:R-:W-:Y:S01]  /*6680*/  LOP3.LUT R126, R132, 0xffff0000, RZ, 0xc0, !PT ;  /* 0xffff0000847e7812 */ /* 0x000fe200078ec0ff */
[C---:B------:R-:W-:Y:S01]  /*6690*/  FMUL R79, R96.reuse, R85 ;  /* 0x00000055604f7220 */ /* 0x040fe20000400000 */
[----:B------:R-:W-:Y:S01]  /*66a0*/  F2FP.BF16.F32.PACK_AB R201, R77, R76 ;  /* 0x0000004c4dc9723e */ /* 0x000fe200000010ff */
[C---:B------:R-:W-:Y:S01]  /*66b0*/  FMUL R80, R96.reuse, R86 ;  /* 0x0000005660507220 */ /* 0x040fe20000400000 */
[----:B------:R-:W-:Y:S01]  /*66c0*/  SHF.L.U32 R127, R133, 0x10, RZ ;  /* 0x00000010857f7819 */ /* 0x000fe200000006ff */
[----:B------:R-:W-:Y:S01]  /*66d0*/  FFMA R79, R101, R114, R79 ;  /* 0x00000072654f7223 */ /* 0x000fe2000000004f */
[----:B------:R-:W-:Y:S01]  /*66e0*/  LOP3.LUT R128, R133, 0xffff0000, RZ, 0xc0, !PT ;  /* 0xffff000085807812 */ /* 0x000fe200078ec0ff */
[----:B------:R-:W-:Y:S01]  /*66f0*/  FMUL R81, R96, R87 ;  /* 0x0000005760517220 */ /* 0x000fe20000400000 */
[----:B------:R-:W-:Y:S01]  /*6700*/  SHF.L.U32 R129, R134, 0x10, RZ ;  /* 0x0000001086817819 */ /* 0x000fe200000006ff */
[C---:B------:R-:W-:Y:S01]  /*6710*/  FMUL R56, R96.reuse, R56 ;  /* 0x0000003860387220 */ /* 0x040fe20000400000 */
[----:B------:R-:W-:Y:S01]  /*6720*/  F2FP.BF16.F32.PACK_AB R202, R79, R78 ;  /* 0x0000004e4fca723e */ /* 0x000fe200000010ff */
[----:B------:R-:W-:Y:S01]  /*6730*/  FMUL R57, R96, R57 ;  /* 0x0000003960397220 */ /* 0x000fe20000400000 */
[----:B------:R-:W-:Y:S01]  /*6740*/  LOP3.LUT R130, R134, 0xffff0000, RZ, 0xc0, !PT ;  /* 0xffff000086827812 */ /* 0x000fe200078ec0ff */
[----:B------:R-:W-:Y:S01]  /*6750*/  FFMA R80, R101, R115, R80 ;  /* 0x0000007365507223 */ /* 0x000fe20000000050 */
[C---:B------:R-:W-:Y:S01]  /*6760*/  SHF.L.U32 R131, R135.reuse, 0x10, RZ ;  /* 0x0000001087837819 */ /* 0x040fe200000006ff */
[----:B------:R-:W-:Y:S01]  /*6770*/  FMUL R58, R96, R58 ;  /* 0x0000003a603a7220 */ /* 0x000fe20000400000 */
[----:B------:R-:W-:Y:S01]  /*6780*/  LOP3.LUT R132, R135, 0xffff0000, RZ, 0xc0, !PT ;  /* 0xffff000087847812 */ /* 0x000fe200078ec0ff */
[C---:B------:R-:W-:Y:S01]  /*6790*/  FFMA R81, R101.reuse, R116, R81 ;  /* 0x0000007465517223 */ /* 0x040fe20000000051 */
[----:B------:R-:W-:Y:S01]  /*67a0*/  SHF.L.U32 R133, R140, 0x10, RZ ;  /* 0x000000108c857819 */ /* 0x000fe200000006ff */
[----:B------:R-:W-:Y:S01]  /*67b0*/  FMUL R59, R96, R59 ;  /* 0x0000003b603b7220 */ /* 0x000fe20000400000 */
[----:B------:R-:W-:Y:S01]  /*67c0*/  LOP3.LUT R134, R140, 0xffff0000, RZ, 0xc0, !PT ;  /* 0xffff00008c867812 */ /* 0x000fe200078ec0ff */
[----:B------:R-:W-:Y:S01]  /*67d0*/  FFMA R56, R101, R117, R56 ;  /* 0x0000007565387223 */ /* 0x000fe20000000038 */
[----:B------:R-:W-:Y:S01]  /*67e0*/  F2FP.BF16.F32.PACK_AB R203, R81, R80 ;  /* 0x0000005051cb723e */ /* 0x000fe200000010ff */
[C---:B------:R-:W-:Y:S01]  /*67f0*/  FMUL R60, R96.reuse, R60 ;  /* 0x0000003c603c7220 */ /* 0x040fe20000400000 */
[----:B------:R-:W-:Y:S01]  /*6800*/  SHF.L.U32 R135, R141, 0x10, RZ ;  /* 0x000000108d877819 */ /* 0x000fe200000006ff */
[----:B------:R-:W-:Y:S01]  /*6810*/  FFMA R57, R101, R118, R57 ;  /* 0x0000007665397223 */ /* 0x000fe20000000039 */
[----:B------:R-:W-:Y:S01]  /*6820*/  LOP3.LUT R136, R141, 0xffff0000, RZ, 0xc0, !PT ;  /* 0xffff00008d887812 */ /* 0x000fe200078ec0ff */
[----:B------:R-:W-:Y:S01]  /*6830*/  FMUL R61, R96, R61 ;  /* 0x0000003d603d7220 */ /* 0x000fe20000400000 */
[----:B------:R-:W-:Y:S01]  /*6840*/  SHF.L.U32 R137, R142, 0x10, RZ ;  /* 0x000000108e897819 */ /* 0x000fe200000006ff */
[----:B------:R-:W-:Y:S01]  /*6850*/  FFMA R58, R101, R119, R58 ;  /* 0x00000077653a7223 */ /* 0x000fe2000000003a */
[----:B-1----:R-:W-:Y:S01]  /*6860*/  F2FP.BF16.F32.PACK_AB R196, R57, R56 ;  /* 0x0000003839c4723e */ /* 0x002fe200000010ff */
[----:B------:R-:W-:Y:S01]  /*6870*/  FMUL R62, R96, R62 ;  /* 0x0000003e603e7220 */ /* 0x000fe20000400000 */
[----:B------:R-:W-:Y:S01]  /*6880*/  LOP3.LUT R138, R142, 0xffff0000, RZ, 0xc0, !PT ;  /* 0xffff00008e8a7812 */ /* 0x000fe200078ec0ff */
[----:B------:R-:W-:Y:S01]  /*6890*/  FFMA R59, R101, R120, R59 ;  /* 0x00000078653b7223 */ /* 0x000fe2000000003b */
[C---:B------:R-:W-:Y:S01]  /*68a0*/  SHF.L.U32 R139, R143.reuse, 0x10, RZ ;  /* 0x000000108f8b7819 */ /* 0x040fe200000006ff */
[----:B------:R-:W-:Y:S01]  /*68b0*/  FMUL R63, R96, R63 ;  /* 0x0000003f603f7220 */ /* 0x000fe20000400000 */
[----:B------:R-:W-:Y:S01]  /*68c0*/  LOP3.LUT R140, R143, 0xffff0000, RZ, 0xc0, !PT ;  /* 0xffff00008f8c7812 */ /* 0x000fe200078ec0ff */
[----:B------:R-:W-:Y:S01]  /*68d0*/  FFMA R60, R101, R121, R60 ;  /* 0x00000079653c7223 */ /* 0x000fe2000000003c */
[----:B------:R-:W-:Y:S01]  /*68e0*/  F2FP.BF16.F32.PACK_AB R197, R59, R58 ;  /* 0x0000003a3bc5723e */ /* 0x000fe200000010ff */
[C---:B------:R-:W-:Y:S01]  /*68f0*/  FFMA R61, R101.reuse, R122, R61 ;  /* 0x0000007a653d7223 */ /* 0x040fe2000000003d */
[C---:B------:R-:W-:Y:S01]  /*6900*/  SHF.L.U32 R141, R148.reuse, 0x10, RZ ;  /* 0x00000010948d7819 */ /* 0x040fe200000006ff */
[C---:B------:R-:W-:Y:S01]  /*6910*/  FFMA R62, R101.reuse, R123, R62 ;  /* 0x0000007b653e7223 */ /* 0x040fe2000000003e */
[----:B------:R-:W-:Y:S01]  /*6920*/  LOP3.LUT R142, R148, 0xffff0000, RZ, 0xc0, !PT ;  /* 0xffff0000948e7812 */ /* 0x000fe200078ec0ff */
[----:B------:R-:W-:Y:S01]  /*6930*/  FFMA R63, R101, R124, R63 ;  /* 0x0000007c653f7223 */ /* 0x000fe2000000003f */
[----:B------:R-:W-:Y:S01]  /*6940*/  F2FP.BF16.F32.PACK_AB R198, R61, R60 ;  /* 0x0000003c3dc6723e */ /* 0x000fe200000010ff */
[----:B------:R1:W-:Y:S01]  /*6950*/  STS.128 [R222], R200 ;  /* 0x000000c8de007388 */ /* 0x0003e20000000c00 */
[----:B------:R-:W-:Y:S01]  /*6960*/  SHF.L.U32 R143, R149, 0x10, RZ ;  /* 0x00000010958f7819 */ /* 0x000fe200000006ff */
[C---:B------:R-:W-:Y:S01]  /*6970*/  FMUL R64, R96.reuse, R64 ;  /* 0x0000004060407220 */ /* 0x040fe20000400000 */
[----:B------:R-:W-:Y:S01]  /*6980*/  F2FP.BF16.F32.PACK_AB R199, R63, R62 ;  /* 0x0000003e3fc7723e */ /* 0x000fe200000010ff */
[C---:B------:R-:W-:Y:S01]  /*6990*/  FMUL R65, R96.reuse, R65 ;  /* 0x0000004160417220 */ /* 0x040fe20000400000 */
[----:B------:R-:W-:Y:S01]  /*69a0*/  LOP3.LUT R144, R149, 0xffff0000, RZ, 0xc0, !PT ;  /* 0xffff000095907812 */ /* 0x000fe200078ec0ff */
[----:B------:R-:W-:Y:S01]  /*69b0*/  FMUL R66, R96, R66 ;  /* 0x0000004260427220 */ /* 0x000fe20000400000 */
[C---:B------:R-:W-:Y:S01]  /*69c0*/  SHF.L.U32 R145, R150.reuse, 0x10, RZ ;  /* 0x0000001096917819 */ /* 0x040fe200000006ff */
[----:B------:R3:W-:Y:S01]  /*69d0*/  STS.128 [R220+0x1200], R196 ;  /* 0x001200c4dc007388 */ /* 0x0007e20000000c00 */
[----:B------:R-:W-:Y:S01]  /*69e0*/  LOP3.LUT R146, R150, 0xffff0000, RZ, 0xc0, !PT ;  /* 0xffff000096927812 */ /* 0x000fe200078ec0ff */
[C---:B------:R-:W-:Y:S01]  /*69f0*/  FMUL R67, R96.reuse, R67 ;  /* 0x0000004360437220 */ /* 0x040fe20000400000 */
[----:B------:R-:W-:Y:S01]  /*6a00*/  SHF.L.U32 R147, R151, 0x10, RZ ;  /* 0x0000001097937819 */ /* 0x000fe200000006ff */
[----:B------:R-:W-:Y:S01]  /*6a10*/  FFMA R64, R101, R125, R64 ;  /* 0x0000007d65407223 */ /* 0x000fe20000000040 */
[----:B------:R-:W-:Y:S01]  /*6a20*/  LOP3.LUT R148, R151, 0xffff0000, RZ, 0xc0, !PT ;  /* 0xffff000097947812 */ /* 0x000fe200078ec0ff */
[----:B------:R-:W-:Y:S01]  /*6a30*/  FMUL R68, R96, R68 ;  /* 0x0000004460447220 */ /* 0x000fe20000400000 */
[C---:B------:R-:W-:Y:S01]  /*6a40*/  SHF.L.U32 R149, R156.reuse, 0x10, RZ ;  /* 0x000000109c957819 */ /* 0x040fe200000006ff */
[----:B------:R-:W-:Y:S01]  /*6a50*/  FFMA R65, R101, R126, R65 ;  /* 0x0000007e65417223 */ /* 0x000fe20000000041 */
        /* <DEDUP_REMOVED lines=13> */
[C---:B------:R-:W-:Y:S01]  /*6b30*/  FMUL R40, R96.reuse, R40 ;  /* 0x0000002860287220 */ /* 0x040fe20000400000 */
[----:B-1----:R-:W-:Y:S01]  /*6b40*/  F2FP.BF16.F32.PACK_AB R200, R65, R64 ;  /* 0x0000004041c8723e */ /* 0x002fe200000010ff */
[----:B------:R-:W-:Y:S01]  /*6b50*/  FFMA R69, R101, R130, R69 ;  /* 0x0000008265457223 */ /* 0x000fe20000000045 */
[----:B------:R-:W-:Y:S01]  /*6b60*/  F2FP.BF16.F32.PACK_AB R201, R67, R66 ;  /* 0x0000004243c9723e */ /* 0x000fe200000010ff */
[----:B------:R-:W-:Y:S01]  /*6b70*/  FMUL R41, R96, R41 ;  /* 0x0000002960297220 */ /* 0x000fe20000400000 */
[----:B------:R-:W-:Y:S01]  /*6b80*/  SHF.L.U32 R157, R164, 0x10, RZ ;  /* 0x00000010a49d7819 */ /* 0x000fe200000006ff */
[----:B------:R-:W-:Y:S01]  /*6b90*/  FFMA R70, R101, R131, R70 ;  /* 0x0000008365467223 */ /* 0x000fe20000000046 */
[----:B------:R-:W-:Y:S01]  /*6ba0*/  F2FP.BF16.F32.PACK_AB R202, R69, R68 ;  /* 0x0000004445ca723e */ /* 0x000fe200000010ff */
[----:B------:R-:W-:Y:S01]  /*6bb0*/  FMUL R42, R96, R42 ;  /* 0x0000002a602a7220 */ /* 0x000fe20000400000 */
[----:B------:R-:W-:Y:S01]  /*6bc0*/  LOP3.LUT R158, R164, 0xffff0000, RZ, 0xc0, !PT ;  /* 0xffff0000a49e7812 */ /* 0x000fe200078ec0ff */
[----:B------:R-:W-:Y:S01]  /*6bd0*/  FFMA R71, R101, R132, R71 ;  /* 0x0000008465477223 */ /* 0x000fe20000000047 */
[----:B------:R-:W-:Y:S01]  /*6be0*/  SHF.L.U32 R159, R165, 0x10, RZ ;  /* 0x00000010a59f7819 */ /* 0x000fe200000006ff */
[C---:B------:R-:W-:Y:S01]  /*6bf0*/  FFMA R40, R101.reuse, R133, R40 ;  /* 0x0000008565287223 */ /* 0x040fe20000000028 */
[----:B------:R-:W-:Y:S01]  /*6c00*/  FFMA R41, R101, R134, R41 ;  /* 0x0000008665297223 */ /* 0x000fe20000000029 */
[----:B------:R-:W-:Y:S01]  /*6c10*/  LOP3.LUT R160, R165, 0xffff0000, RZ, 0xc0, !PT ;  /* 0xffff0000a5a07812 */ /* 0x000fe200078ec0ff */
[----:B------:R-:W-:Y:S01]  /*6c20*/  FFMA R42, R101, R135, R42 ;  /* 0x00000087652a7223 */ /* 0x000fe2000000002a */
[----:B------:R-:W-:Y:S01]  /*6c30*/  F2FP.BF16.F32.PACK_AB R203, R71, R70 ;  /* 0x0000004647cb723e */ /* 0x000fe200000010ff */
[C---:B------:R-:W-:Y:S01]  /*6c40*/  FMUL R43, R96.reuse, R43 ;  /* 0x0000002b602b7220 */ /* 0x040fe20000400000 */
[----:B---3--:R-:W-:Y:S01]  /*6c50*/  F2FP.BF16.F32.PACK_AB R196, R41, R40 ;  /* 0x0000002829c4723e */ /* 0x008fe200000010ff */
[----:B------:R-:W-:Y:S01]  /*6c60*/  FMUL R44, R96, R44 ;  /* 0x0000002c602c7220 */ /* 0x000fe20000400000 */
[C---:B------:R-:W-:Y:S01]  /*6c70*/  SHF.L.U32 R161, R166.reuse, 0x10, RZ ;  /* 0x00000010a6a17819 */ /* 0x040fe200000006ff */
[----:B------:R1:W-:Y:S01]  /*6c80*/  STS.128 [R222+0x1000], R200 ;  /* 0x001000c8de007388 */ /* 0x0003e20000000c00 */
[C---:B------:R-:W-:Y:S01]  /*6c90*/  FFMA R43, R101.reuse, R136, R43 ;  /* 0x00000088652b7223 */ /* 0x040fe2000000002b */
[----:B------:R-:W-:Y:S01]  /*6ca0*/  FFMA R44, R101, R137, R44 ;  /* 0x00000089652c7223 */ /* 0x000fe2000000002c */
[----:B------:R-:W-:Y:S01]  /*6cb0*/  LOP3.LUT R162, R166, 0xffff0000, RZ, 0xc0, !PT ;  /* 0xffff0000a6a27812 */ /* 0x000fe200078ec0ff */
[C---:B------:R-:W-:Y:S01]  /*6cc0*/  FMUL R45, R96.reuse, R45 ;  /* 0x0000002d602d7220 */ /* 0x040fe20000400000 */
[----:B------:R-:W-:Y:S01]  /*6cd0*/  SHF.L.U32 R163, R167, 0x10, RZ ;  /* 0x00000010a7a37819 */ /* 0x000fe200000006ff */
[----:B------:R-:W-:Y:S01]  /*6ce0*/  FMUL R46, R96, R46 ;  /* 0x0000002e602e7220 */ /* 0x000fe20000400000 */
[----:B------:R-:W-:Y:S01]  /*6cf0*/  F2FP.BF16.F32.PACK_AB R197, R43, R42 ;  /* 0x0000002a2bc5723e */ /* 0x000fe200000010ff */
[----:B------:R-:W-:Y:S01]  /*6d00*/  FFMA R45, R101, R138, R45 ;  /* 0x0000008a652d7223 */ /* 0x000fe2000000002d */
[----:B------:R-:W-:Y:S01]  /*6d10*/  LOP3.LUT R168, R173, 0xffff0000, RZ, 0xc0, !PT ;  /* 0xffff0000ada87812 */ /* 0x000fe200078ec0ff */
[----:B------:R-:W-:Y:S01]  /*6d20*/  FFMA R46, R101, R139, R46 ;  /* 0x0000008b652e7223 */ /* 0x000fe2000000002e */
[----:B------:R-:W-:Y:S01]  /*6d30*/  SHF.L.U32 R169, R174, 0x10, RZ ;  /* 0x00000010aea97819 */ /* 0x000fe200000006ff */
[C---:B------:R-:W-:Y:S01]  /*6d40*/  FMUL R47, R96.reuse, R47 ;  /* 0x0000002f602f7220 */ /* 0x040fe20000400000 */
[----:B------:R-:W-:Y:S01]  /*6d50*/  F2FP.BF16.F32.PACK_AB R198, R45, R44 ;  /* 0x0000002c2dc6723e */ /* 0x000fe200000010ff */
[----:B------:R-:W-:Y:S01]  /*6d60*/  FMUL R48, R96, R48 ;  /* 0x0000003060307220 */ /* 0x000fe20000400000 */
[----:B------:R-:W-:Y:S01]  /*6d70*/  LOP3.LUT R170, R174, 0xffff0000, RZ, 0xc0, !PT ;  /* 0xffff0000aeaa7812 */ /* 0x000fe200078ec0ff */
[----:B------:R-:W-:Y:S01]  /*6d80*/  FFMA R47, R101, R140, R47 ;  /* 0x0000008c652f7223 */ /* 0x000fe2000000002f */
[----:B------:R-:W-:Y:S01]  /*6d90*/  SHF.L.U32 R171, R175, 0x10, RZ ;  /* 0x00000010afab7819 */ /* 0x000fe200000006ff */
[----:B------:R-:W-:Y:S01]  /*6da0*/  FFMA R48, R101, R141, R48 ;  /* 0x0000008d65307223 */ /* 0x000fe20000000030 */
[----:B------:R-:W-:Y:S01]  /*6db0*/  LOP3.LUT R174, R180, 0xffff0000, RZ, 0xc0, !PT ;  /* 0xffff0000b4ae7812 */ /* 0x000fe200078ec0ff */
[C---:B------:R-:W-:Y:S01]  /*6dc0*/  FMUL R49, R96.reuse, R49 ;  /* 0x0000003160317220 */ /* 0x040fe20000400000 */
[----:B------:R-:W-:Y:S01]  /*6dd0*/  F2FP.BF16.F32.PACK_AB R199, R47, R46 ;  /* 0x0000002e2fc7723e */ /* 0x000fe200000010ff */
[C---:B------:R-:W-:Y:S01]  /*6de0*/  FMUL R50, R96.reuse, R50 ;  /* 0x0000003260327220 */ /* 0x040fe20000400000 */
[C---:B------:R-:W-:Y:S01]  /*6df0*/  FMUL R51, R96.reuse, R51 ;  /* 0x0000003360337220 */ /* 0x040fe20000400000 */
[C---:B------:R-:W-:Y:S01]  /*6e00*/  FFMA R49, R101.reuse, R142, R49 ;  /* 0x0000008e65317223 */ /* 0x040fe20000000031 */
[C---:B------:R-:W-:Y:S01]  /*6e10*/  FMUL R52, R96.reuse, R52 ;  /* 0x0000003460347220 */ /* 0x040fe20000400000 */
[----:B------:R3:W-:Y:S01]  /*6e20*/  STS.128 [R220+0x2200], R196 ;  /* 0x002200c4dc007388 */ /* 0x0007e20000000c00 */
[C---:B------:R-:W-:Y:S01]  /*6e30*/  FFMA R50, R101.reuse, R143, R50 ;  /* 0x0000008f65327223 */ /* 0x040fe20000000032 */
[C---:B------:R-:W-:Y:S01]  /*6e40*/  FFMA R51, R101.reuse, R144, R51 ;  /* 0x0000009065337223 */ /* 0x040fe20000000033 */
[----:B------:R-:W-:Y:S01]  /*6e50*/  FFMA R52, R101, R145, R52 ;  /* 0x0000009165347223 */ /* 0x000fe20000000034 */
[C---:B------:R-:W-:Y:S01]  /*6e60*/  FMUL R53, R96.reuse, R53 ;  /* 0x0000003560357220 */ /* 0x040fe20000400000 */
[----:B-1----:R-:W-:Y:S01]  /*6e70*/  F2FP.BF16.F32.PACK_AB R200, R49, R48 ;  /* 0x0000003031c8723e */ /* 0x002fe200000010ff */
[C---:B------:R-:W-:Y:S01]  /*6e80*/  FMUL R54, R96.reuse, R54 ;  /* 0x0000003660367220 */ /* 0x040fe20000400000 */
[----:B------:R-:W-:Y:S01]  /*6e90*/  F2FP.BF16.F32.PACK_AB R201, R51, R50 ;  /* 0x0000003233c9723e */ /* 0x000fe200000010ff */
[C---:B------:R-:W-:Y:S01]  /*6ea0*/  FFMA R53, R101.reuse, R146, R53 ;  /* 0x0000009265357223 */ /* 0x040fe20000000035 */
[C---:B------:R-:W-:Y:S01]  /*6eb0*/  FMUL R55, R96.reuse, R55 ;  /* 0x0000003760377220 */ /* 0x040fe20000400000 */
[----:B------:R-:W-:Y:S01]  /*6ec0*/  FFMA R54, R101, R147, R54 ;  /* 0x0000009365367223 */ /* 0x000fe20000000036 */
[C---:B------:R-:W-:Y:S01]  /*6ed0*/  FMUL R24, R96.reuse, R24 ;  /* 0x0000001860187220 */ /* 0x040fe20000400000 */
[C---:B------:R-:W-:Y:S01]  /*6ee0*/  FMUL R25, R96.reuse, R25 ;  /* 0x0000001960197220 */ /* 0x040fe20000400000 */
[----:B------:R-:W-:Y:S01]  /*6ef0*/  F2FP.BF16.F32.PACK_AB R202, R53, R52 ;  /* 0x0000003435ca723e */ /* 0x000fe200000010ff */
[C---:B------:R-:W-:Y:S01]  /*6f00*/  FFMA R55, R101.reuse, R148, R55 ;  /* 0x0000009465377223 */ /* 0x040fe20000000037 */
[C---:B------:R-:W-:Y:S01]  /*6f10*/  FFMA R24, R101.reuse, R149, R24 ;  /* 0x0000009565187223 */ /* 0x040fe20000000018 */
[----:B------:R-:W-:Y:S01]  /*6f20*/  FFMA R25, R101, R150, R25 ;  /* 0x0000009665197223 */ /* 0x000fe20000000019 */
[C---:B------:R-:W-:Y:S01]  /*6f30*/  FMUL R26, R96.reuse, R26 ;  /* 0x0000001a601a7220 */ /* 0x040fe20000400000 */
[C---:B------:R-:W-:Y:S01]  /*6f40*/  FMUL R27, R96.reuse, R27 ;  /* 0x0000001b601b7220 */ /* 0x040fe20000400000 */
[----:B------:R-:W-:Y:S01]  /*6f50*/  F2FP.BF16.F32.PACK_AB R203, R55, R54 ;  /* 0x0000003637cb723e */ /* 0x000fe200000010ff */
[C---:B------:R-:W-:Y:S01]  /*6f60*/  FMUL R28, R96.reuse, R28 ;  /* 0x0000001c601c7220 */ /* 0x040fe20000400000 */
[C---:B------:R-:W-:Y:S01]  /*6f70*/  FFMA R26, R101.reuse, R151, R26 ;  /* 0x00000097651a7223 */ /* 0x040fe2000000001a */
[----:B------:R-:W-:Y:S01]  /*6f80*/  FFMA R27, R101, R152, R27 ;  /* 0x00000098651b7223 */ /* 0x000fe2000000001b */
[----:B------:R-:W-:Y:S01]  /*6f90*/  LOP3.LUT R164, R167, 0xffff0000, RZ, 0xc0, !PT ;  /* 0xffff0000a7a47812 */ /* 0x000fe200078ec0ff */
[----:B------:R1:W-:Y:S01]  /*6fa0*/  STS.128 [R222+0x2000], R200 ;  /* 0x002000c8de007388 */ /* 0x0003e20000000c00 */
[C---:B------:R-:W-:Y:S01]  /*6fb0*/  FFMA R28, R101.reuse, R153, R28 ;  /* 0x00000099651c7223 */ /* 0x040fe2000000001c */
[----:B------:R-:W-:Y:S01]  /*6fc0*/  FMUL R29, R96, R29 ;  /* 0x0000001d601d7220 */ /* 0x000fe20000400000 */
[----:B------:R-:W-:Y:S01]  /*6fd0*/  SHF.L.U32 R165, R172, 0x10, RZ ;  /* 0x00000010aca57819 */ /* 0x000fe200000006ff */
[C---:B------:R-:W-:Y:S01]  /*6fe0*/  FMUL R30, R96.reuse, R30 ;  /* 0x0000001e601e7220 */ /* 0x040fe20000400000 */
[----:B------:R-:W-:Y:S01]  /*6ff0*/  FMUL R31, R96, R31 ;  /* 0x0000001f601f7220 */ /* 0x000fe20000400000 */
[----:B------:R-:W-:Y:S01]  /*7000*/  LOP3.LUT R166, R172, 0xffff0000, RZ, 0xc0, !PT ;  /* 0xffff0000aca67812 */ /* 0x000fe200078ec0ff */
[----:B------:R-:W-:Y:S01]  /*7010*/  FFMA R29, R101, R154, R29 ;  /* 0x0000009a651d7223 */ /* 0x000fe2000000001d */
[----:B---3--:R-:W-:Y:S01]  /*7020*/  F2FP.BF16.F32.PACK_AB R196, R25, R24 ;  /* 0x0000001819c4723e */ /* 0x008fe200000010ff */
[----:B------:R-:W-:Y:S01]  /*7030*/  FFMA R30, R101, R155, R30 ;  /* 0x0000009b651e7223 */ /* 0x000fe2000000001e */
[----:B------:R-:W-:Y:S01]  /*7040*/  F2FP.BF16.F32.PACK_AB R197, R27, R26 ;  /* 0x0000001a1bc5723e */ /* 0x000fe200000010ff */
[----:B------:R-:W-:Y:S01]  /*7050*/  FFMA R31, R101, R156, R31 ;  /* 0x0000009c651f7223 */ /* 0x000fe2000000001f */
[----:B------:R-:W-:Y:S01]  /*7060*/  F2FP.BF16.F32.PACK_AB R198, R29, R28 ;  /* 0x0000001c1dc6723e */ /* 0x000fe200000010ff */
[C---:B------:R-:W-:Y:S01]  /*7070*/  FMUL R32, R96.reuse, R32 ;  /* 0x0000002060207220 */ /* 0x040fe20000400000 */
[----:B------:R-:W-:Y:S01]  /*7080*/  LOP3.LUT R172, R175, 0xffff0000, RZ, 0xc0, !PT ;  /* 0xffff0000afac7812 */ /* 0x000fe200078ec0ff */
[C---:B------:R-:W-:Y:S01]  /*7090*/  FMUL R33, R96.reuse, R33 ;  /* 0x0000002160217220 */ /* 0x040fe20000400000 */
[----:B------:R-:W-:Y:S01]  /*70a0*/  F2FP.BF16.F32.PACK_AB R199, R31, R30 ;  /* 0x0000001e1fc7723e */ /* 0x000fe200000010ff */
[----:B------:R-:W-:Y:S01]  /*70b0*/  FFMA R32, R101, R157, R32 ;  /* 0x0000009d65207223 */ /* 0x000fe20000000020 */
[----:B------:R-:W-:Y:S01]  /*70c0*/  SHF.L.U32 R175, R181, 0x10, RZ ;  /* 0x00000010b5af7819 */ /* 0x000fe200000006ff */
[C---:B------:R-:W-:Y:S01]  /*70d0*/  FFMA R33, R101.reuse, R158, R33 ;  /* 0x0000009e65217223 */ /* 0x040fe20000000021 */
[C---:B------:R-:W-:Y:S01]  /*70e0*/  FMUL R34, R96.reuse, R34 ;  /* 0x0000002260227220 */ /* 0x040fe20000400000 */
[----:B------:R1:W-:Y:S01]  /*70f0*/  STS.128 [R220+0x3200], R196 ;  /* 0x003200c4dc007388 */ /* 0x0003e20000000c00 */
[C---:B------:R-:W-:Y:S01]  /*7100*/  FMUL R35, R96.reuse, R35 ;  /* 0x0000002360237220 */ /* 0x040fe20000400000 */
[C---:B------:R-:W-:Y:S01]  /*7110*/  FMUL R36, R96.reuse, R36 ;  /* 0x0000002460247220 */ /* 0x040fe20000400000 */
[C---:B------:R-:W-:Y:S01]  /*7120*/  FFMA R34, R101.reuse, R159, R34 ;  /* 0x0000009f65227223 */ /* 0x040fe20000000022 */
[C---:B------:R-:W-:Y:S01]  /*7130*/  FMUL R37, R96.reuse, R37 ;  /* 0x0000002560257220 */ /* 0x040fe20000400000 */
[----:B------:R-:W-:Y:S01]  /*7140*/  FFMA R35, R101, R160, R35 ;  /* 0x000000a065237223 */ /* 0x000fe20000000023 */
[----:B------:R-:W-:Y:S01]  /*7150*/  F2FP.BF16.F32.PACK_AB R160, R33, R32 ;  /* 0x0000002021a0723e */ /* 0x000fe200000010ff */
[C---:B------:R-:W-:Y:S01]  /*7160*/  FFMA R36, R101.reuse, R161, R36 ;  /* 0x000000a165247223 */ /* 0x040fe20000000024 */
[----:B------:R-:W-:Y:S01]  /*7170*/  FFMA R37, R101, R162, R37 ;  /* 0x000000a265257223 */ /* 0x000fe20000000025 */
[C---:B------:R-:W-:Y:S01]  /*7180*/  FMUL R38, R96.reuse, R38 ;  /* 0x0000002660267220 */ /* 0x040fe20000400000 */
[C---:B------:R-:W-:Y:S01]  /*7190*/  FMUL R39, R96.reuse, R39 ;  /* 0x0000002760277220 */ /* 0x040fe20000400000 */
[C---:B------:R-:W-:Y:S01]  /*71a0*/  FMUL R4, R96.reuse, R4 ;  /* 0x0000000460047220 */ /* 0x040fe20000400000 */
[----:B------:R-:W-:Y:S01]  /*71b0*/  SHF.L.U32 R167, R173, 0x10, RZ ;  /* 0x00000010ada77819 */ /* 0x000fe200000006ff */
[C---:B------:R-:W-:Y:S01]  /*71c0*/  FMUL R5, R96.reuse, R5 ;  /* 0x0000000560057220 */ /* 0x040fe20000400000 */
[C---:B------:R-:W-:Y:S01]  /*71d0*/  FFMA R38, R101.reuse, R163, R38 ;  /* 0x000000a365267223 */ /* 0x040fe20000000026 */
        /* <DEDUP_REMOVED lines=8> */
[----:B------:R-:W-:Y:S01]  /*7260*/  FMUL R10, R96, R10 ;  /* 0x0000000a600a7220 */ /* 0x000fe20000400000 */
[----:B------:R-:W-:Y:S01]  /*7270*/  SHF.L.U32 R173, R180, 0x10, RZ ;  /* 0x00000010b4ad7819 */ /* 0x000fe200000006ff */
[----:B------:R-:W-:Y:S01]  /*7280*/  FFMA R7, R101, R168, R7 ;  /* 0x000000a865077223 */ /* 0x000fe20000000007 */
[C---:B------:R-:W-:Y:S01]  /*7290*/  FMUL R11, R96.reuse, R11 ;  /* 0x0000000b600b7220 */ /* 0x040fe20000400000 */
[----:B------:R-:W-:Y:S01]  /*72a0*/  F2FP.BF16.F32.PACK_AB R161, R35, R34 ;  /* 0x0000002223a1723e */ /* 0x000fe200000010ff */
[----:B------:R-:W-:Y:S01]  /*72b0*/  FFMA R8, R101, R169, R8 ;  /* 0x000000a965087223 */ /* 0x000fe20000000008 */
[----:B------:R-:W-:Y:S01]  /*72c0*/  F2FP.BF16.F32.PACK_AB R162, R37, R36 ;  /* 0x0000002425a2723e */ /* 0x000fe200000010ff */
[C---:B------:R-:W-:Y:S01]  /*72d0*/  FMUL R12, R96.reuse, R12 ;  /* 0x0000000c600c7220 */ /* 0x040fe20000400000 */
[----:B------:R-:W-:Y:S01]  /*72e0*/  F2FP.BF16.F32.PACK_AB R163, R39, R38 ;  /* 0x0000002627a3723e */ /* 0x000fe200000010ff */
[C---:B------:R-:W-:Y:S01]  /*72f0*/  FFMA R9, R101.reuse, R170, R9 ;  /* 0x000000aa65097223 */ /* 0x040fe20000000009 */
[C---:B------:R-:W-:Y:S01]  /*7300*/  FMUL R13, R96.reuse, R13 ;  /* 0x0000000d600d7220 */ /* 0x040fe20000400000 */
[----:B------:R-:W-:Y:S01]  /*7310*/  FFMA R10, R101, R171, R10 ;  /* 0x000000ab650a7223 */ /* 0x000fe2000000000a */
[----:B------:R-:W-:Y:S01]  /*7320*/  LOP3.LUT R176, R181, 0xffff0000, RZ, 0xc0, !PT ;  /* 0xffff0000b5b07812 */ /* 0x000fe200078ec0ff */
[----:B------:R1:W-:Y:S01]  /*7330*/  STS.128 [R222+0x3000], R160 ;  /* 0x003000a0de007388 */ /* 0x0003e20000000c00 */
[----:B------:R-:W-:Y:S01]  /*7340*/  FMUL R14, R96, R14 ;  /* 0x0000000e600e7220 */ /* 0x000fe20000400000 */
[C---:B------:R-:W-:Y:S01]  /*7350*/  FFMA R11, R101.reuse, R172, R11 ;  /* 0x000000ac650b7223 */ /* 0x040fe2000000000b */
[----:B------:R-:W-:Y:S01]  /*7360*/  SHF.L.U32 R177, R182, 0x10, RZ ;  /* 0x00000010b6b17819 */ /* 0x000fe200000006ff */
[----:B------:R-:W-:Y:S01]  /*7370*/  FMUL R15, R96, R15 ;  /* 0x0000000f600f7220 */ /* 0x000fe20000400000 */
[C---:B------:R-:W-:Y:S01]  /*7380*/  FFMA R12, R101.reuse, R173, R12 ;  /* 0x000000ad650c7223 */ /* 0x040fe2000000000c */
[----:B------:R-:W-:Y:S01]  /*7390*/  LOP3.LUT R178, R182, 0xffff0000, RZ, 0xc0, !PT ;  /* 0xffff0000b6b27812 */ /* 0x000fe200078ec0ff */
[C---:B------:R-:W-:Y:S01]  /*73a0*/  FMUL R16, R96.reuse, R16 ;  /* 0x0000001060107220 */ /* 0x040fe20000400000 */
[----:B------:R-:W-:Y:S01]  /*73b0*/  FFMA R13, R101, R174, R13 ;  /* 0x000000ae650d7223 */ /* 0x000fe2000000000d */
[----:B------:R-:W-:Y:S01]  /*73c0*/  SHF.L.U32 R179, R183, 0x10, RZ ;  /* 0x00000010b7b37819 */ /* 0x000fe200000006ff */
[C---:B------:R-:W-:Y:S01]  /*73d0*/  FMUL R17, R96.reuse, R17 ;  /* 0x0000001160117220 */ /* 0x040fe20000400000 */
[----:B------:R-:W-:Y:S01]  /*73e0*/  FFMA R14, R101, R175, R14 ;  /* 0x000000af650e7223 */ /* 0x000fe2000000000e */
[----:B------:R-:W-:Y:S01]  /*73f0*/  LOP3.LUT R180, R183, 0xffff0000, RZ, 0xc0, !PT ;  /* 0xffff0000b7b47812 */ /* 0x000fe200078ec0ff */
[C---:B------:R-:W-:Y:S01]  /*7400*/  FMUL R18, R96.reuse, R18 ;  /* 0x0000001260127220 */ /* 0x040fe20000400000 */
[----:B------:R-:W-:Y:S01]  /*7410*/  FFMA R15, R101, R176, R15 ;  /* 0x000000b0650f7223 */ /* 0x000fe2000000000f */
[----:B------:R-:W-:Y:S01]  /*7420*/  FMUL R19, R96, R19 ;  /* 0x0000001360137220 */ /* 0x000fe20000400000 */
[----:B------:R-:W-:Y:S01]  /*7430*/  F2FP.BF16.F32.PACK_AB R168, R5, R4 ;  /* 0x0000000405a8723e */ /* 0x000fe200000010ff */
[----:B------:R-:W-:Y:S01]  /*7440*/  FFMA R16, R101, R177, R16 ;  /* 0x000000b165107223 */ /* 0x000fe20000000010 */
[----:B------:R-:W-:Y:S01]  /*7450*/  F2FP.BF16.F32.PACK_AB R169, R7, R6 ;  /* 0x0000000607a9723e */ /* 0x000fe200000010ff */
[----:B------:R-:W-:Y:S01]  /*7460*/  FFMA R17, R101, R178, R17 ;  /* 0x000000b265117223 */ /* 0x000fe20000000011 */
[----:B------:R-:W-:Y:S01]  /*7470*/  F2FP.BF16.F32.PACK_AB R170, R9, R8 ;  /* 0x0000000809aa723e */ /* 0x000fe200000010ff */
[----:B------:R-:W-:Y:S01]  /*7480*/  FFMA R18, R101, R179, R18 ;  /* 0x000000b365127223 */ /* 0x000fe20000000012 */
[----:B------:R-:W-:Y:S01]  /*7490*/  F2FP.BF16.F32.PACK_AB R171, R11, R10 ;  /* 0x0000000a0bab723e */ /* 0x000fe200000010ff */
[----:B------:R-:W-:Y:S01]  /*74a0*/  FFMA R19, R101, R180, R19 ;  /* 0x000000b465137223 */ /* 0x000fe20000000013 */
[----:B------:R-:W-:Y:S01]  /*74b0*/  F2FP.BF16.F32.PACK_AB R172, R13, R12 ;  /* 0x0000000c0dac723e */ /* 0x000fe200000010ff */
[----:B------:R-:W-:Y:S01]  /*74c0*/  UIADD3 UR5, UPT, UPT, UR39, 0x1, URZ ;  /* 0x0000000127057890 */ /* 0x000fe2000fffe0ff */
[----:B------:R-:W-:Y:S01]  /*74d0*/  F2FP.BF16.F32.PACK_AB R173, R15, R14 ;  /* 0x0000000e0fad723e */ /* 0x000fe200000010ff */
[----:B------:R1:W-:Y:S01]  /*74e0*/  STS.128 [R220+0x4200], R168 ;  /* 0x004200a8dc007388 */ /* 0x0003e20000000c00 */
[----:B------:R-:W-:Y:S01]  /*74f0*/  F2FP.BF16.F32.PACK_AB R174, R17, R16 ;  /* 0x0000001011ae723e */ /* 0x000fe200000010ff */
[----:B------:R-:W-:Y:S01]  /*7500*/  BSSY.RECONVERGENT B0, `(.L_x_95) ;  /* 0x000002a000007945 */ /* 0x000fe20003800200 */
[----:B------:R-:W-:Y:S05]  /*7510*/  F2FP.BF16.F32.PACK_AB R175, R19, R18 ;  /* 0x0000001213af723e */ /* 0x000fea00000010ff */
[----:B------:R1:W-:Y:S01]  /*7520*/  STS.128 [R222+0x4000], R172 ;  /* 0x004000acde007388 */ /* 0x0003e20000000c00 */
[----:B------:R-:W-:Y:S01]  /*7530*/  @!PT LDS RZ, [RZ] ;  /* 0x00000000fffff984 */ /* 0x000fe20000000800 */
[----:B------:R-:W-:Y:S01]  /*7540*/  @!PT LDS RZ, [RZ] ;  /* 0x00000000fffff984 */ /* 0x000fe20000000800 */
[----:B------:R-:W-:Y:S01]  /*7550*/  @!PT LDS RZ, [RZ] ;  /* 0x00000000fffff984 */ /* 0x000fe20000000800 */
[----:B------:R-:W-:Y:S01]  /*7560*/  @!PT LDS RZ, [RZ] ;  /* 0x00000000fffff984 */ /* 0x000fe20000000800 */
[----:B------:R3:W-:Y:S07]  /*7570*/  MEMBAR.ALL.CTA ;  /* 0x0000000000007992 */ /* 0x0007ee0000008000 */
[----:B---3--:R-:W3:Y:S02]  /*7580*/  FENCE.VIEW.ASYNC.S ;  /* 0x00000000000073c6 */ /* 0x008ee40000000000 */
[----:B---3--:R-:W-:Y:S06]  /*7590*/  BAR.SYNC.DEFER_BLOCKING 0x1, 0x80 ;  /* 0x0042000000007b1d */ /* 0x008fec0000010000 */
[----:B------:R-:W-:Y:S05]  /*75a0*/  @P0 BRA `(.L_x_96) ;  /* 0x00000000007c0947 */ /* 0x000fea0003800000 */
[----:B------:R-:W-:Y:S01]  /*75b0*/  R2UR UR17, R195 ;  /* 0x00000000c31172ca */ /* 0x000fe200000e0000 */
[----:B------:R-:W-:Y:S01]  /*75c0*/  UIADD3 UR6, UP0, UPT, UR48, 0x680, URZ ;  /* 0x0000068030067890 */ /* 0x000fe2000ff1e0ff */
[----:B------:R-:W-:Y:S01]  /*75d0*/  R2UR UR18, R205 ;  /* 0x00000000cd1272ca */ /* 0x000fe200000e0000 */
[----:B------:R-:W-:Y:S02]  /*75e0*/  UIMAD UR4, UR39, 0x5000, UR37 ;  /* 0x00005000270478a4 */ /* 0x000fe4000f8e0225 */
[----:B------:R-:W-:Y:S02]  /*75f0*/  UIADD3.X UR7, UPT, UPT, URZ, UR49, URZ, UP0, !UPT ;  /* 0x00000031ff077290 */ /* 0x000fe400087fe4ff */
[----:B------:R-:W-:Y:S01]  /*7600*/  UIADD3 UR16, UPT, UPT, UR4, 0x200, URZ ;  /* 0x0000020004107890 */ /* 0x000fe2000fffe0ff */
[----:B------:R-:W-:Y:S01]  /*7610*/  UMOV UR19, UR36 ;  /* 0x0000002400137c82 */ /* 0x000fe20008000000 */
[----:B------:R-:W-:Y:S01]  /*7620*/  UIADD3 UR12, UPT, UPT, UR4, 0x1200, URZ ;  /* 0x00001200040c7890 */ /* 0x000fe2000fffe0ff */
[----:B------:R-:W-:Y:S03]  /*7630*/  UMOV UR15, UR36 ;  /* 0x00000024000f7c82 */ /* 0x000fe60008000000 */
[----:B------:R-:W-:Y:S02]  /*7640*/  UIMAD UR17, UR17, 0x50, URZ ;  /* 0x00000050111178a4 */ /* 0x000fe4000f8e02ff */
[----:B------:R-:W-:Y:S02]  /*7650*/  USHF.L.U32 UR18, UR18, 0x7, URZ ;  /* 0x0000000712127899 */ /* 0x000fe400080006ff */
[----:B------:R-:W-:Y:S02]  /*7660*/  UIADD3 UR13, UPT, UPT, UR17, 0x10, URZ ;  /* 0x00000010110d7890 */ /* 0x000fe4000fffe0ff */
[----:B------:R-:W-:Y:S02]  /*7670*/  UIADD3 UR8, UPT, UPT, UR4, 0x2200, URZ ;  /* 0x0000220004087890 */ /* 0x000fe4000fffe0ff */
[----:B------:R-:W-:Y:S01]  /*7680*/  UIADD3 UR9, UPT, UPT, UR17, 0x20, URZ ;  /* 0x0000002011097890 */ /* 0x000fe2000fffe0ff */
[----:B------:R-:W-:Y:S02]  /*7690*/  UMOV UR14, UR18 ;  /* 0x00000012000e7c82 */ /* 0x000fe40008000000 */
[----:B------:R3:W-:Y:S01]  /*76a0*/  UTMASTG.3D [UR16], [UR6] ;  /* 0x00000010060073b5 */ /* 0x0007e20008010000 */
[----:B------:R-:W-:Y:S01]  /*76b0*/  UMOV UR11, UR36 ;  /* 0x00000024000b7c82 */ /* 0x000fe20008000000 */
[----:B------:R-:W-:Y:S01]  /*76c0*/  UMOV UR10, UR18 ;  /* 0x00000012000a7c82 */ /* 0x000fe20008000000 */
[----:B------:R-:W-:Y:S02]  /*76d0*/  UIADD3 UR20, UPT, UPT, UR4, 0x3200, URZ ;  /* 0x0000320004147890 */ /* 0x000fe4000fffe0ff */
[----:B------:R-:W-:Y:S01]  /*76e0*/  UIADD3 UR21, UPT, UPT, UR17, 0x30, URZ ;  /* 0x0000003011157890 */ /* 0x000fe2000fffe0ff */
[----:B------:R-:W-:Y:S01]  /*76f0*/  UMOV UR23, UR36 ;  /* 0x0000002400177c82 */ /* 0x000fe20008000000 */
[----:B------:R3:W-:Y:S01]  /*7700*/  UTMASTG.3D [UR12], [UR6] ;  /* 0x0000000c060073b5 */ /* 0x0007e20008010000 */
[----:B------:R-:W-:Y:S01]  /*7710*/  UMOV UR22, UR18 ;  /* 0x0000001200167c82 */ /* 0x000fe20008000000 */
[----:B------:R-:W-:Y:S02]  /*7720*/  UIADD3 UR24, UPT, UPT, UR4, 0x4200, URZ ;  /* 0x0000420004187890 */ /* 0x000fe4000fffe0ff */
[----:B------:R-:W-:Y:S01]  /*7730*/  UIADD3 UR25, UPT, UPT, UR17, 0x40, URZ ;  /* 0x0000004011197890 */ /* 0x000fe2000fffe0ff */
[----:B------:R-:W-:Y:S01]  /*7740*/  UMOV UR27, UR36 ;  /* 0x00000024001b7c82 */ /* 0x000fe20008000000 */
[----:B------:R-:W-:Y:S01]  /*7750*/  UMOV UR26, UR18 ;  /* 0x00000012001a7c82 */ /* 0x000fe20008000000 */
[----:B------:R3:W-:Y:S01]  /*7760*/  UTMASTG.3D [UR8], [UR6] ;  /* 0x00000008060073b5 */ /* 0x0007e20008010000 */
[----:B------:R3:W-:Y:S05]  /*7770*/  UTMASTG.3D [UR20], [UR6] ;  /* 0x00000014060073b5 */ /* 0x0007ea0008010000 */
[----:B------:R3:W-:Y:S02]  /*7780*/  UTMASTG.3D [UR24], [UR6] ;  /* 0x00000018060073b5 */ /* 0x0007e40008010000 */
[----:B---3--:R0:W-:Y:S02]  /*7790*/  UTMACMDFLUSH ;  /* 0x00000000000079b7 */ /* 0x0081e40000000000 */
.L_x_96:
[----:B------:R-:W-:Y:S05]  /*77a0*/  BSYNC.RECONVERGENT B0 ;  /* 0x0000000000007941 */ /* 0x000fea0003800200 */
.L_x_95:
[----:B------:R-:W-:Y:S04]  /*77b0*/  BSSY.RECONVERGENT B0, `(.L_x_97) ;  /* 0x0000003000007945 */ /* 0x000fe80003800200 */
[----:B------:R-:W-:Y:S05]  /*77c0*/  @P0 BRA `(.L_x_98) ;  /* 0x0000000000040947 */ /* 0x000fea0003800000 */
[----:B------:R-:W-:Y:S04]  /*77d0*/  DEPBAR.LE SB0, 0x0 ;  /* 0x000080000000791a */ /* 0x000fe80000000000 */
.L_x_98:
[----:B------:R-:W-:Y:S05]  /*77e0*/  BSYNC.RECONVERGENT B0 ;  /* 0x0000000000007941 */ /* 0x000fea0003800200 */
.L_x_97:
[----:B------:R-:W-:Y:S01]  /*77f0*/  BAR.SYNC.DEFER_BLOCKING 0x1, 0x80 ;  /* 0x0042000000007b1d */ /* 0x000fe20000010000 */
[----:B------:R-:W-:Y:S01]  /*7800*/  UIADD3 UR43, UPT, UPT, UR43, 0x1, URZ ;  /* 0x000000012b2b7890 */ /* 0x000fe2000fffe0ff */
[----:B------:R-:W-:Y:S03]  /*7810*/  IADD3 R99, PT, PT, R99, 0x1, RZ ;  /* 0x0000000163637810 */ /* 0x000fe60007ffe0ff */
[----:B------:R-:W-:Y:S09]  /*7820*/  UISETP.NE.AND UP0, UPT, UR43, URZ, UPT ;  /* 0x000000ff2b00728c */ /* 0x000ff2000bf05270 */
[----:B------:R-:W-:Y:S05]  /*7830*/  BRA.U !UP0, `(.L_x_99) ;  /* 0x0000000108287547 */ /* 0x000fea000b800000 */
[----:B------:R-:W-:Y:S01]  /*7840*/  ISETP.NE.AND P0, PT, R223, RZ, PT ;  /* 0x000000ffdf00720c */ /* 0x000fe20003f05270 */
[----:B------:R-:W-:Y:S11]  /*7850*/  IMAD.U32 R0, RZ, RZ, UR38 ;  /* 0x00000026ff007e24 */ /* 0x000ff6000f8e00ff */
[----:B------:R-:W-:Y:S01]  /*7860*/  @!UPT UIADD3 URZ, UPT, UPT, URZ, URZ, URZ ;  /* 0x000000fffffff290 */ /* 0x000fe2000fffe0ff */
[C---:B------:R-:W-:Y:S01]  /*7870*/  @P0 LEA R3, R214.reuse, UR37, 0x3 ;  /* 0x00000025d6030c11 */ /* 0x040fe2000f8e18ff */
[----:B------:R-:W-:Y:S04]  /*7880*/  VIADD R214, R214, 0x1 ;  /* 0x00000001d6d67836 */ /* 0x000fe80000000000 */
[----:B------:R-:W-:Y:S05]  /*7890*/  @P0 VIADD R3, R3, 0x40 ;  /* 0x0000004003030836 */ /* 0x000fea0000000000 */
[----:B------:R-:W-:Y:S04]  /*78a0*/  @P0 PRMT R0, R0, 0x654, R3 ;  /* 0x0000065400000816 */ /* 0x000fe80000000003 */
[----:B------:R3:W-:Y:S01]  /*78b0*/  @P0 SYNCS.ARRIVE.TRANS64.RED.A1T0 RZ, [R0+URZ], RZ ;  /* 0x000000ff00ff09a7 */ /* 0x0007e200081004ff */
[C---:B------:R-:W-:Y:S04]  /*78c0*/  ISETP.NE.AND P0, PT, R214.reuse, 0x2, PT ;  /* 0x00000002d600780c */ /* 0x040fe80003f05270 */
[----:B------:R-:W-:Y:S09]  /*78d0*/  SEL R214, R214, RZ, P0 ;  /* 0x000000ffd6d67207 */ /* 0x000ff20000000000 */
.L_x_99:
[----:B------:R-:W-:Y:S01]  /*78e0*/  ISETP.NE.AND P2, PT, R219, RZ, PT ;  /* 0x000000ffdb00720c */ /* 0x000fe20003f45270 */
[----:B------:R-:W-:Y:S01]  /*78f0*/  UISETP.NE.AND UP0, UPT, UR5, 0x2, UPT ;  /* 0x000000020500788c */ /* 0x000fe2000bf05270 */
[----:B------:R-:W-:Y:S01]  /*7900*/  ISETP.NE.AND P0, PT, R221, 0x2, PT ;  /* 0x00000002dd00780c */ /* 0x000fe20003f05270 */
[----:B------:R-:W-:Y:S01]  /*7910*/  IMAD.IADD R195, R95, 0x1, R194 ;  /* 0x000000015fc37824 */ /* 0x000fe200078e02c2 */
[----:B------:R-:W-:Y:S01]  /*7920*/  ISETP.NE.AND P1, PT, R99, 0x4, PT ;  /* 0x000000046300780c */ /* 0x000fe20003f25270 */
[----:B------:R-:W-:Y:S01]  /*7930*/  USEL UR4, URZ, 0x1, UP0 ;  /* 0x00000001ff047887 */ /* 0x000fe20008000000 */
[----:B---3--:R-:W-:Y:S01]  /*7940*/  SEL R0, RZ, 0x1, P0 ;  /* 0x00000001ff007807 */ /* 0x008fe20000000000 */
[----:B------:R-:W-:Y:S01]  /*7950*/  USEL UR39, UR5, URZ, UP0 ;  /* 0x000000ff05277287 */ /* 0x000fe20008000000 */
[----:B------:R-:W-:Y:S01]  /*7960*/  SEL R3, RZ, 0x1, P1 ;  /* 0x00000001ff037807 */ /* 0x000fe20000800000 */
[----:B------:R-:W-:Y:S01]  /*7970*/  IMAD.IADD R205, R97, 0x1, R204 ;  /* 0x0000000161cd7824 */ /* 0x000fe200078e02cc */
[----:B------:R-:W-:Y:S02]  /*7980*/  LOP3.LUT R215, R215, R0, RZ, 0x3c, !PT ;  /* 0x00000000d7d77212 */ /* 0x000fe400078e3cff */
[----:B------:R-:W-:Y:S02]  /*7990*/  LOP3.LUT R217, R217, UR4, RZ, 0x3c, !PT ;  /* 0x00000004d9d97c12 */ /* 0x000fe4000f8e3cff */
[----:B------:R-:W-:Y:S02]  /*79a0*/  @P2 R2UR UR36, R213 ;  /* 0x00000000d52422ca */ /* 0x000fe400000e0000 */
[----:B------:R-:W-:Y:S02]  /*79b0*/  LOP3.LUT R216, R216, R3, RZ, 0x3c, !PT ;  /* 0x00000003d8d87212 */ /* 0x000fe400078e3cff */
[----:B------:R-:W-:Y:S02]  /*79c0*/  SEL R221, R221, RZ, P0 ;  /* 0x000000ffdddd7207 */ /* 0x000fe40000000000 */
[----:B------:R-:W-:Y:S01]  /*79d0*/  SEL R99, R99, RZ, P1 ;  /* 0x000000ff63637207 */ /* 0x000fe20000800000 */
[----:B------:R-:W-:Y:S08]  /*79e0*/  @P2 BRA `(.L_x_100) ;  /* 0xffffffd000882947 */ /* 0x000ff0000383ffff */
[----:B------:R-:W-:-:S09]  /*79f0*/  UISETP.NE.AND UP0, UPT, UR42, URZ, UPT ;  /* 0x000000ff2a00728c */ /* 0x000fd2000bf05270 */
[----:B------:R-:W-:Y:S05]  /*7a00*/  BRA.U !UP0, `(.L_x_101) ;  /* 0x0000000108487547 */ /* 0x000fea000b800000 */
[----:B------:R-:W3:Y:S02]  /*7a10*/  LDCU.64 UR4, c[0x0][0x890] ;  /* 0x00011200ff0477ac */ /* 0x000ee40008000a00 */
[----:B---3--:R-:W-:-:S04]  /*7a20*/  UISETP.NE.U32.AND UP0, UPT, UR4, URZ, UPT ;  /* 0x000000ff0400728c */ /* 0x008fc8000bf05070 */
[----:B------:R-:W-:-:S09]  /*7a30*/  UISETP.NE.AND.EX UP0, UPT, UR5, URZ, UPT, UP0 ;  /* 0x000000ff0500728c */ /* 0x000fd2000bf05300 */
[----:B------:R-:W-:Y:S05]  /*7a40*/  BRA.U UP0, `(.L_x_102) ;  /* 0x00000001000c7547 */ /* 0x000fea000b800000 */
[----:B------:R-:W-:-:S13]  /*7a50*/  FSETP.NEU.AND P0, PT, R101, RZ, PT ;  /* 0x000000ff6500720b */ /* 0x000fda0003f0d000 */
[----:B------:R-:W-:Y:S05]  /*7a60*/  @!P0 EXIT ;  /* 0x000000000000894d */ /* 0x000fea0003800000 */
[----:B------:R-:W-:Y:S05]  /*7a70*/  BRA `(.L_x_101) ;  /* 0x00000000002c7947 */ /* 0x000fea0003800000 */
.L_x_102:
[----:B------:R-:W-:Y:S01]  /*7a80*/  LOP3.LUT P0, RZ, R206, 0xff, RZ, 0xc0, !PT ;  /* 0x000000ffceff7812 */ /* 0x000fe2000780c0ff */
[----:B------:R-:W-:-:S12]  /*7a90*/  BSSY.RECONVERGENT B0, `(.L_x_101) ;  /* 0x0000009000007945 */ /* 0x000fd80003800200 */
[----:B------:R-:W-:Y:S05]  /*7aa0*/  @P0 BRA `(.L_x_103) ;  /* 0x0000000000140947 */ /* 0x000fea0003800000 */
[----:B------:R-:W3:Y:S02]  /*7ab0*/  LDCU.64 UR4, c[0x0][0x888] ;  /* 0x00011100ff0477ac */ /* 0x000ee40008000a00 */
[----:B---3--:R-:W-:-:S04]  /*7ac0*/  ISETP.NE.U32.AND P0, PT, RZ, UR4, PT ;  /* 0x00000004ff007c0c */ /* 0x008fc8000bf05070 */
[----:B------:R-:W-:-:S13]  /*7ad0*/  ISETP.NE.AND.EX P0, PT, RZ, UR5, PT, P0 ;  /* 0x00000005ff007c0c */ /* 0x000fda000bf05300 */
[----:B------:R-:W-:Y:S05]  /*7ae0*/  @!P0 EXIT ;  /* 0x000000000000894d */ /* 0x000fea0003800000 */
[----:B------:R-:W-:Y:S05]  /*7af0*/  BRA `(.L_x_104) ;  /* 0x0000000000087947 */ /* 0x000fea0003800000 */
.L_x_103:
[----:B------:R-:W-:-:S13]  /*7b00*/  FSETP.NEU.AND P0, PT, R101, RZ, PT ;  /* 0x000000ff6500720b */ /* 0x000fda0003f0d000 */
[----:B------:R-:W-:Y:S05]  /*7b10*/  @!P0 EXIT ;  /* 0x000000000000894d */ /* 0x000fea0003800000 */
.L_x_104:
[----:B------:R-:W-:Y:S05]  /*7b20*/  BSYNC.RECONVERGENT B0 ;  /* 0x0000000000007941 */ /* 0x000fea0003800200 */
.L_x_101:
[----:B------:R-:W-:-:S04]  /*7b30*/  DEPBAR.LE SB0, 0x0 ;  /* 0x000080000000791a */ /* 0x000fc80000000000 */
[----:B------:R-:W-:Y:S05]  /*7b40*/  EXIT ;  /* 0x000000000000794d */ /* 0x000fea0003800000 */
.L_x_19:
[----:B--2---:R2:W1:Y:S02]  /*7b50*/  SYNCS.PHASECHK.TRANS64.TRYWAIT P0, [R3+URZ+0xd0], R2 ;  /* 0x0000d002030075a7 */ /* 0x00446400080011ff */
[----:B-1----:R-:W-:Y:S05]  /*7b60*/  @!P0 NANOSLEEP.SYNCS 0x989680 ;  /* 0x009896800000895d */ /* 0x002fea0003900000 */
[----:B------:R-:W1:Y:S02]  /*7b70*/  @!P0 SYNCS.PHASECHK.TRANS64 P0, [R3+URZ+0xd0], R2 ;  /* 0x0000d002030085a7 */ /* 0x000e6400080010ff */
[----:B-1----:R-:W-:Y:S05]  /*7b80*/  @!P0 BRA `(.L_x_19) ;  /* 0xfffffffc00f08947 */ /* 0x002fea000383ffff */
[----:B------:R-:W-:Y:S05]  /*7b90*/  BRA `(.L_x_105) ;  /* 0xffffff98007c7947 */ /* 0x000fea000383ffff */
.L_x_22:
[----:B-1----:R-:W-:Y:S07]  /*7ba0*/  MOV R2, UR33 ;  /* 0x0000002100027c02 */ /* 0x002fee0008000f00 */
.L_x_106:
[----:B-1----:R1:W2:Y:S02]  /*7bb0*/  SYNCS.PHASECHK.TRANS64.TRYWAIT P0, [R2+URZ+0x18], R5 ;  /* 0x00001805020075a7 */ /* 0x0022a400080011ff */
[----:B--2---:R-:W-:Y:S05]  /*7bc0*/  @!P0 NANOSLEEP.SYNCS 0x989680 ;  /* 0x009896800000895d */ /* 0x004fea0003900000 */
[----:B------:R-:W2:Y:S02]  /*7bd0*/  @!P0 SYNCS.PHASECHK.TRANS64 P0, [R2+URZ+0x18], R5 ;  /* 0x00001805020085a7 */ /* 0x000ea400080010ff */
[----:B--2---:R-:W-:Y:S05]  /*7be0*/  @!P0 BRA `(.L_x_106) ;  /* 0xfffffffc00f08947 */ /* 0x004fea000383ffff */
[----:B------:R-:W-:Y:S05]  /*7bf0*/  BRA `(.L_x_21) ;  /* 0xffffff9800cc7947 */ /* 0x000fea000383ffff */
.L_x_28:
[----:B-1----:R-:W-:Y:S07]  /*7c00*/  MOV R2, UR33 ;  /* 0x0000002100027c02 */ /* 0x002fee0008000f00 */
.L_x_107:
[----:B-1----:R1:W2:Y:S02]  /*7c10*/  SYNCS.PHASECHK.TRANS64.TRYWAIT P0, [R2+URZ+0x18], R5 ;  /* 0x00001805020075a7 */ /* 0x0022a400080011ff */
[----:B--2---:R-:W-:Y:S05]  /*7c20*/  @!P0 NANOSLEEP.SYNCS 0x989680 ;  /* 0x009896800000895d */ /* 0x004fea0003900000 */
[----:B------:R-:W2:Y:S02]  /*7c30*/  @!P0 SYNCS.PHASECHK.TRANS64 P0, [R2+URZ+0x18], R5 ;  /* 0x00001805020085a7 */ /* 0x000ea400080010ff */
[----:B--2---:R-:W-:Y:S05]  /*7c40*/  @!P0 BRA `(.L_x_107) ;  /* 0xfffffffc00f08947 */ /* 0x004fea000383ffff */
[----:B------:R-:W-:Y:S05]  /*7c50*/  BRA `(.L_x_27) ;  /* 0xffffff9c00a47947 */ /* 0x000fea000383ffff */
.L_x_32:
[----:B-1----:R1:W2:Y:S02]  /*7c60*/  SYNCS.PHASECHK.TRANS64.TRYWAIT P0, [R2+URZ+0x60], R3 ;  /* 0x00006003020075a7 */ /* 0x0022a400080011ff */
[----:B--2---:R-:W-:Y:S05]  /*7c70*/  @!P0 NANOSLEEP.SYNCS 0x989680 ;  /* 0x009896800000895d */ /* 0x004fea0003900000 */
[----:B------:R-:W2:Y:S02]  /*7c80*/  @!P0 SYNCS.PHASECHK.TRANS64 P0, [R2+URZ+0x60], R3 ;  /* 0x00006003020085a7 */ /* 0x000ea400080010ff */
[----:B--2---:R-:W-:Y:S05]  /*7c90*/  @!P0 BRA `(.L_x_32) ;  /* 0xfffffffc00f08947 */ /* 0x004fea000383ffff */
[----:B------:R-:W-:Y:S05]  /*7ca0*/  BRA `(.L_x_108) ;  /* 0xffffffa0005c7947 */ /* 0x000fea000383ffff */
.L_x_36:
[----:B----4-:R-:W-:-:S07]  /*7cb0*/  MOV R0, UR5 ;  /* 0x0000000500007c02 */ /* 0x010fce0008000f00 */
.L_x_109:
[----:B-1----:R1:W2:Y:S02]  /*7cc0*/  SYNCS.PHASECHK.TRANS64.TRYWAIT P0, [R0+URZ], R3 ;  /* 0x00000003000075a7 */ /* 0x0022a400080011ff */
[----:B--2---:R-:W-:Y:S05]  /*7cd0*/  @!P0 NANOSLEEP.SYNCS 0x989680 ;  /* 0x009896800000895d */ /* 0x004fea0003900000 */
[----:B------:R-:W2:Y:S02]  /*7ce0*/  @!P0 SYNCS.PHASECHK.TRANS64 P0, [R0+URZ], R3 ;  /* 0x00000003000085a7 */ /* 0x000ea400080010ff */
[----:B--2---:R-:W-:Y:S05]  /*7cf0*/  @!P0 BRA `(.L_x_109) ;  /* 0xfffffffc00f08947 */ /* 0x004fea000383ffff */
[----:B------:R-:W-:Y:S05]  /*7d00*/  BRA `(.L_x_110) ;  /* 0xffffffa400cc7947 */ /* 0x000fea000383ffff */
.L_x_37:
[----:B----4-:R-:W-:-:S07]  /*7d10*/  MOV R0, UR5 ;  /* 0x0000000500007c02 */ /* 0x010fce0008000f00 */
.L_x_111:
[----:B-1----:R1:W2:Y:S02]  /*7d20*/  SYNCS.PHASECHK.TRANS64.TRYWAIT P0, [R0+URZ], R3 ;  /* 0x00000003000075a7 */ /* 0x0022a400080011ff */
[----:B--2---:R-:W-:Y:S05]  /*7d30*/  @!P0 NANOSLEEP.SYNCS 0x989680 ;  /* 0x009896800000895d */ /* 0x004fea0003900000 */
[----:B------:R-:W2:Y:S02]  /*7d40*/  @!P0 SYNCS.PHASECHK.TRANS64 P0, [R0+URZ], R3 ;  /* 0x00000003000085a7 */ /* 0x000ea400080010ff */
[----:B--2---:R-:W-:Y:S05]  /*7d50*/  @!P0 BRA `(.L_x_111) ;  /* 0xfffffffc00f08947 */ /* 0x004fea000383ffff */
[----:B------:R-:W-:Y:S05]  /*7d60*/  BRA `(.L_x_112) ;  /* 0xffffffa400d87947 */ /* 0x000fea000383ffff */
.L_x_40:
[----:B-1----:R1:W2:Y:S02]  /*7d70*/  SYNCS.PHASECHK.TRANS64.TRYWAIT P0, [R0+URZ+0xc0], R5 ;  /* 0x0000c005000075a7 */ /* 0x0022a400080011ff */
[----:B--2---:R-:W-:Y:S05]  /*7d80*/  @!P0 NANOSLEEP.SYNCS 0x989680 ;  /* 0x009896800000895d */ /* 0x004fea0003900000 */
[----:B------:R-:W2:Y:S02]  /*7d90*/  @!P0 SYNCS.PHASECHK.TRANS64 P0, [R0+URZ+0xc0], R5 ;  /* 0x0000c005000085a7 */ /* 0x000ea400080010ff */
[----:B--2---:R-:W-:Y:S05]  /*7da0*/  @!P0 BRA `(.L_x_40) ;  /* 0xfffffffc00f08947 */ /* 0x004fea000383ffff */
[----:B------:R-:W-:Y:S05]  /*7db0*/  BRA `(.L_x_113) ;  /* 0xffffffa800347947 */ /* 0x000fea000383ffff */
.L_x_41:
[----:B------:R-:W-:-:S07]  /*7dc0*/  MOV R0, UR5 ;  /* 0x0000000500007c02 */ /* 0x000fce0008000f00 */
.L_x_114:
[----:B-1----:R1:W2:Y:S02]  /*7dd0*/  SYNCS.PHASECHK.TRANS64.TRYWAIT P0, [R0+URZ+0x70], R5 ;  /* 0x00007005000075a7 */ /* 0x0022a400080011ff */
[----:B--2---:R-:W-:Y:S05]  /*7de0*/  @!P0 NANOSLEEP.SYNCS 0x989680 ;  /* 0x009896800000895d */ /* 0x004fea0003900000 */
[----:B------:R-:W2:Y:S02]  /*7df0*/  @!P0 SYNCS.PHASECHK.TRANS64 P0, [R0+URZ+0x70], R5 ;  /* 0x00007005000085a7 */ /* 0x000ea400080010ff */
[----:B--2---:R-:W-:Y:S05]  /*7e00*/  @!P0 BRA `(.L_x_114) ;  /* 0xfffffffc00f08947 */ /* 0x004fea000383ffff */
[----:B------:R-:W-:Y:S05]  /*7e10*/  BRA `(.L_x_115) ;  /* 0xffffffa800447947 */ /* 0x000fea000383ffff */
.L_x_42:
[----:B-1----:R1:W2:Y:S02]  /*7e20*/  SYNCS.PHASECHK.TRANS64.TRYWAIT P1, [R0+URZ+0x60], R5 ;  /* 0x00006005000075a7 */ /* 0x0022a400080211ff */
[----:B--2---:R-:W-:Y:S05]  /*7e30*/  @!P1 NANOSLEEP.SYNCS 0x989680 ;  /* 0x009896800000995d */ /* 0x004fea0003900000 */
[----:B------:R-:W2:Y:S02]  /*7e40*/  @!P1 SYNCS.PHASECHK.TRANS64 P1, [R0+URZ+0x60], R5 ;  /* 0x00006005000095a7 */ /* 0x000ea400080210ff */
[----:B--2---:R-:W-:Y:S05]  /*7e50*/  @!P1 BRA `(.L_x_42) ;  /* 0xfffffffc00f09947 */ /* 0x004fea000383ffff */
[----:B------:R-:W-:Y:S05]  /*7e60*/  BRA `(.L_x_116) ;  /* 0xffffffa800747947 */ /* 0x000fea000383ffff */
.L_x_45:
[----:B------:R-:W-:-:S07]  /*7e70*/  MOV R0, UR5 ;  /* 0x0000000500007c02 */ /* 0x000fce0008000f00 */
.L_x_117:
[----:B-1----:R1:W2:Y:S02]  /*7e80*/  SYNCS.PHASECHK.TRANS64.TRYWAIT P0, [R0+URZ+0x70], R3 ;  /* 0x00007003000075a7 */ /* 0x0022a400080011ff */
[----:B--2---:R-:W-:Y:S05]  /*7e90*/  @!P0 NANOSLEEP.SYNCS 0x989680 ;  /* 0x009896800000895d */ /* 0x004fea0003900000 */
[----:B------:R-:W2:Y:S02]  /*7ea0*/  @!P0 SYNCS.PHASECHK.TRANS64 P0, [R0+URZ+0x70], R3 ;  /* 0x00007003000085a7 */ /* 0x000ea400080010ff */
[----:B--2---:R-:W-:Y:S05]  /*7eb0*/  @!P0 BRA `(.L_x_117) ;  /* 0xfffffffc00f08947 */ /* 0x004fea000383ffff */
[----:B------:R-:W-:Y:S05]  /*7ec0*/  BRA `(.L_x_44) ;  /* 0xffffffa800c87947 */ /* 0x000fea000383ffff */
.L_x_52:
[----:B-1----:R1:W2:Y:S02]  /*7ed0*/  SYNCS.PHASECHK.TRANS64.TRYWAIT P1, [R0+URZ+0x60], R5 ;  /* 0x00006005000075a7 */ /* 0x0022a400080211ff */
[----:B--2---:R-:W-:Y:S05]  /*7ee0*/  @!P1 NANOSLEEP.SYNCS 0x989680 ;  /* 0x009896800000995d */ /* 0x004fea0003900000 */
[----:B------:R-:W2:Y:S02]  /*7ef0*/  @!P1 SYNCS.PHASECHK.TRANS64 P1, [R0+URZ+0x60], R5 ;  /* 0x00006005000095a7 */ /* 0x000ea400080210ff */
[----:B--2---:R-:W-:Y:S05]  /*7f00*/  @!P1 BRA `(.L_x_52) ;  /* 0xfffffffc00f09947 */ /* 0x004fea000383ffff */
[----:B------:R-:W-:Y:S05]  /*7f10*/  BRA `(.L_x_118) ;  /* 0xffffffb000587947 */ /* 0x000fea000383ffff */
.L_x_53:
[----:B------:R-:W-:-:S07]  /*7f20*/  MOV R3, UR14 ;  /* 0x0000000e00037c02 */ /* 0x000fce0008000f00 */
.L_x_119:
[----:B-1----:R1:W2:Y:S02]  /*7f30*/  SYNCS.PHASECHK.TRANS64.TRYWAIT P0, [R3+URZ+0xa0], R0 ;  /* 0x0000a000030075a7 */ /* 0x0022a400080011ff */
[----:B--2---:R-:W-:Y:S05]  /*7f40*/  @!P0 NANOSLEEP.SYNCS 0x989680 ;  /* 0x009896800000895d */ /* 0x004fea0003900000 */
[----:B------:R-:W2:Y:S02]  /*7f50*/  @!P0 SYNCS.PHASECHK.TRANS64 P0, [R3+URZ+0xa0], R0 ;  /* 0x0000a000030085a7 */ /* 0x000ea400080010ff */
[----:B--2---:R-:W-:Y:S05]  /*7f60*/  @!P0 BRA `(.L_x_119) ;  /* 0xfffffffc00f08947 */ /* 0x004fea000383ffff */
[----:B------:R-:W-:Y:S05]  /*7f70*/  BRA `(.L_x_120) ;  /* 0xffffffb000907947 */ /* 0x000fea000383ffff */
.L_x_56:
[----:B------:R-:W-:Y:S07]  /*7f80*/  MOV R0, UR19 ;  /* 0x0000001300007c02 */ /* 0x000fee0008000f00 */
.L_x_121:
[----:B-1----:R1:W2:Y:S02]  /*7f90*/  SYNCS.PHASECHK.TRANS64.TRYWAIT P0, [R0+URZ], R3 ;  /* 0x00000003000075a7 */ /* 0x0022a400080011ff */
[----:B--2---:R-:W-:Y:S05]  /*7fa0*/  @!P0 NANOSLEEP.SYNCS 0x989680 ;  /* 0x009896800000895d */ /* 0x004fea0003900000 */
[----:B------:R-:W2:Y:S02]  /*7fb0*/  @!P0 SYNCS.PHASECHK.TRANS64 P0, [R0+URZ], R3 ;  /* 0x00000003000085a7 */ /* 0x000ea400080010ff */
[----:B--2---:R-:W-:Y:S05]  /*7fc0*/  @!P0 BRA `(.L_x_121) ;  /* 0xfffffffc00f08947 */ /* 0x004fea000383ffff */
[----:B------:R-:W-:Y:S05]  /*7fd0*/  BRA `(.L_x_55) ;  /* 0xffffffb000ac7947 */ /* 0x000fea000383ffff */
.L_x_59:
[----:B------:R-:W-:-:S07]  /*7fe0*/  MOV R0, UR5 ;  /* 0x0000000500007c02 */ /* 0x000fce0008000f00 */
.L_x_122:
[----:B--2---:R2:W3:Y:S02]  /*7ff0*/  SYNCS.PHASECHK.TRANS64.TRYWAIT P0, [R0+URZ], R3 ;  /* 0x00000003000075a7 */ /* 0x0044e400080011ff */
[----:B---3--:R-:W-:Y:S05]  /*8000*/  @!P0 NANOSLEEP.SYNCS 0x989680 ;  /* 0x009896800000895d */ /* 0x008fea0003900000 */
[----:B------:R-:W3:Y:S02]  /*8010*/  @!P0 SYNCS.PHASECHK.TRANS64 P0, [R0+URZ], R3 ;  /* 0x00000003000085a7 */ /* 0x000ee400080010ff */
[----:B---3--:R-:W-:Y:S05]  /*8020*/  @!P0 BRA `(.L_x_122) ;  /* 0xfffffffc00f08947 */ /* 0x008fea000383ffff */
[----:B------:R-:W-:Y:S05]  /*8030*/  BRA `(.L_x_123) ;  /* 0xffffffb400d87947 */ /* 0x000fea000383ffff */
.L_x_60:
[----:B------:R-:W-:-:S07]  /*8040*/  MOV R0, UR5 ;  /* 0x0000000500007c02 */ /* 0x000fce0008000f00 */
.L_x_124:
[----:B--2---:R2:W3:Y:S02]  /*8050*/  SYNCS.PHASECHK.TRANS64.TRYWAIT P0, [R0+URZ], R3 ;  /* 0x00000003000075a7 */ /* 0x0044e400080011ff */
[----:B---3--:R-:W-:Y:S05]  /*8060*/  @!P0 NANOSLEEP.SYNCS 0x989680 ;  /* 0x009896800000895d */ /* 0x008fea0003900000 */
[----:B------:R-:W3:Y:S02]  /*8070*/  @!P0 SYNCS.PHASECHK.TRANS64 P0, [R0+URZ], R3 ;  /* 0x00000003000085a7 */ /* 0x000ee400080010ff */
[----:B---3--:R-:W-:Y:S05]  /*8080*/  @!P0 BRA `(.L_x_124) ;  /* 0xfffffffc00f08947 */ /* 0x008fea000383ffff */
[----:B------:R-:W-:Y:S05]  /*8090*/  BRA `(.L_x_125) ;  /* 0xffffffb400e47947 */ /* 0x000fea000383ffff */
.L_x_61:
[----:B------:R-:W-:-:S07]  /*80a0*/  MOV R0, UR5 ;  /* 0x0000000500007c02 */ /* 0x000fce0008000f00 */
.L_x_126:
[----:B--2---:R2:W3:Y:S02]  /*80b0*/  SYNCS.PHASECHK.TRANS64.TRYWAIT P0, [R0+URZ], R3 ;  /* 0x00000003000075a7 */ /* 0x0044e400080011ff */
[----:B---3--:R-:W-:Y:S05]  /*80c0*/  @!P0 NANOSLEEP.SYNCS 0x989680 ;  /* 0x009896800000895d */ /* 0x008fea0003900000 */
[----:B------:R-:W3:Y:S02]  /*80d0*/  @!P0 SYNCS.PHASECHK.TRANS64 P0, [R0+URZ], R3 ;  /* 0x00000003000085a7 */ /* 0x000ee400080010ff */
[----:B---3--:R-:W-:Y:S05]  /*80e0*/  @!P0 BRA `(.L_x_126) ;  /* 0xfffffffc00f08947 */ /* 0x008fea000383ffff */
[----:B------:R-:W-:Y:S05]  /*80f0*/  BRA `(.L_x_127) ;  /* 0xffffffb400f07947 */ /* 0x000fea000383ffff */
.L_x_62:
[----:B------:R-:W-:-:S07]  /*8100*/  MOV R0, UR6 ;  /* 0x0000000600007c02 */ /* 0x000fce0008000f00 */
.L_x_128:
[----:B--2---:R2:W3:Y:S02]  /*8110*/  SYNCS.PHASECHK.TRANS64.TRYWAIT P0, [R0+URZ], R3 ;  /* 0x00000003000075a7 */ /* 0x0044e400080011ff */
[----:B---3--:R-:W-:Y:S05]  /*8120*/  @!P0 NANOSLEEP.SYNCS 0x989680 ;  /* 0x009896800000895d */ /* 0x008fea0003900000 */
[----:B------:R-:W3:Y:S02]  /*8130*/  @!P0 SYNCS.PHASECHK.TRANS64 P0, [R0+URZ], R3 ;  /* 0x00000003000085a7 */ /* 0x000ee400080010ff */
[----:B---3--:R-:W-:Y:S05]  /*8140*/  @!P0 BRA `(.L_x_128) ;  /* 0xfffffffc00f08947 */ /* 0x008fea000383ffff */
[----:B------:R-:W-:Y:S05]  /*8150*/  BRA `(.L_x_129) ;  /* 0xffffffb400fc7947 */ /* 0x000fea000383ffff */
.L_x_67:
[----:B--2---:R2:W3:Y:S02]  /*8160*/  SYNCS.PHASECHK.TRANS64.TRYWAIT P0, [R0+URZ+0x60], R3 ;  /* 0x00006003000075a7 */ /* 0x0044e400080011ff */
[----:B---3--:R-:W-:Y:S05]  /*8170*/  @!P0 NANOSLEEP.SYNCS 0x989680 ;  /* 0x009896800000895d */ /* 0x008fea0003900000 */
[----:B------:R-:W3:Y:S02]  /*8180*/  @!P0 SYNCS.PHASECHK.TRANS64 P0, [R0+URZ+0x60], R3 ;  /* 0x00006003000085a7 */ /* 0x000ee400080010ff */
[----:B---3--:R-:W-:Y:S05]  /*8190*/  @!P0 BRA `(.L_x_67) ;  /* 0xfffffffc00f08947 */ /* 0x008fea000383ffff */
[----:B------:R-:W-:Y:S05]  /*81a0*/  BRA `(.L_x_130) ;  /* 0xffffffb800f87947 */ /* 0x000fea000383ffff */
.L_x_70:
[----:B------:R-:W-:Y:S07]  /*81b0*/  MOV R0, UR4 ;  /* 0x0000000400007c02 */ /* 0x000fee0008000f00 */
.L_x_131:
[----:B--2---:R2:W3:Y:S02]  /*81c0*/  SYNCS.PHASECHK.TRANS64.TRYWAIT P0, [R0+URZ+0x58], R3 ;  /* 0x00005803000075a7 */ /* 0x0044e400080011ff */
[----:B---3--:R-:W-:Y:S05]  /*81d0*/  @!P0 NANOSLEEP.SYNCS 0x989680 ;  /* 0x009896800000895d */ /* 0x008fea0003900000 */
[----:B------:R-:W3:Y:S02]  /*81e0*/  @!P0 SYNCS.PHASECHK.TRANS64 P0, [R0+URZ+0x58], R3 ;  /* 0x00005803000085a7 */ /* 0x000ee400080010ff */
[----:B---3--:R-:W-:Y:S05]  /*81f0*/  @!P0 BRA `(.L_x_131) ;  /* 0xfffffffc00f08947 */ /* 0x008fea000383ffff */
[----:B------:R-:W-:Y:S05]  /*8200*/  BRA `(.L_x_69) ;  /* 0xffffffbc00e07947 */ /* 0x000fea000383ffff */
.L_x_73:
[----:B------:R-:W-:Y:S07]  /*8210*/  MOV R3, UR13 ;  /* 0x0000000d00037c02 */ /* 0x000fee0008000f00 */
.L_x_132:
[----:B-1----:R1:W2:Y:S02]  /*8220*/  SYNCS.PHASECHK.TRANS64.TRYWAIT P3, [R3+URZ+0x40], R12 ;  /* 0x0000400c030075a7 */ /* 0x0022a400080611ff */
[----:B--2---:R-:W-:Y:S05]  /*8230*/  @!P3 NANOSLEEP.SYNCS 0x989680 ;  /* 0x009896800000b95d */ /* 0x004fea0003900000 */
[----:B------:R-:W2:Y:S02]  /*8240*/  @!P3 SYNCS.PHASECHK.TRANS64 P3, [R3+URZ+0x40], R12 ;  /* 0x0000400c0300b5a7 */ /* 0x000ea400080610ff */
[----:B--2---:R-:W-:Y:S05]  /*8250*/  @!P3 BRA `(.L_x_132) ;  /* 0xfffffffc00f0b947 */ /* 0x004fea000383ffff */
[----:B------:R-:W-:Y:S05]  /*8260*/  BRA `(.L_x_133) ;  /* 0xffffffc0007c7947 */ /* 0x000fea000383ffff */
.L_x_75:
[----:B------:R-:W-:-:S07]  /*8270*/  MOV R0, UR4 ;  /* 0x0000000400007c02 */ /* 0x000fce0008000f00 */
.L_x_134:
[----:B-1----:R1:W2:Y:S02]  /*8280*/  SYNCS.PHASECHK.TRANS64.TRYWAIT P0, [R0+URZ], R3 ;  /* 0x00000003000075a7 */ /* 0x0022a400080011ff */
[----:B--2---:R-:W-:Y:S05]  /*8290*/  @!P0 NANOSLEEP.SYNCS 0x989680 ;  /* 0x009896800000895d */ /* 0x004fea0003900000 */
[----:B------:R-:W2:Y:S02]  /*82a0*/  @!P0 SYNCS.PHASECHK.TRANS64 P0, [R0+URZ], R3 ;  /* 0x00000003000085a7 */ /* 0x000ea400080010ff */
[----:B--2---:R-:W-:Y:S05]  /*82b0*/  @!P0 BRA `(.L_x_134) ;  /* 0xfffffffc00f08947 */ /* 0x004fea000383ffff */
[----:B------:R-:W-:Y:S05]  /*82c0*/  BRA `(.L_x_135) ;  /* 0xffffffc400807947 */ /* 0x000fea000383ffff */
.L_x_77:
[----:B--2---:R2:W4:Y:S02]  /*82d0*/  SYNCS.PHASECHK.TRANS64.TRYWAIT P0, [R0+URZ+0x60], R3 ;  /* 0x00006003000075a7 */ /* 0x00452400080011ff */
[----:B----4-:R-:W-:Y:S05]  /*82e0*/  @!P0 NANOSLEEP.SYNCS 0x989680 ;  /* 0x009896800000895d */ /* 0x010fea0003900000 */
[----:B------:R-:W4:Y:S02]  /*82f0*/  @!P0 SYNCS.PHASECHK.TRANS64 P0, [R0+URZ+0x60], R3 ;  /* 0x00006003000085a7 */ /* 0x000f2400080010ff */
[----:B----4-:R-:W-:Y:S05]  /*8300*/  @!P0 BRA `(.L_x_77) ;  /* 0xfffffffc00f08947 */ /* 0x010fea000383ffff */
[----:B------:R-:W-:Y:S05]  /*8310*/  BRA `(.L_x_136) ;  /* 0xffffffc800507947 */ /* 0x000fea000383ffff */
.L_x_87:
[----:B-1----:R1:W2:Y:S02]  /*8320*/  SYNCS.PHASECHK.TRANS64.TRYWAIT P0, [R0+URZ+0x30], R7 ;  /* 0x00003007000075a7 */ /* 0x0022a400080011ff */
[----:B--2---:R-:W-:Y:S05]  /*8330*/  @!P0 NANOSLEEP.SYNCS 0x989680 ;  /* 0x009896800000895d */ /* 0x004fea0003900000 */
[----:B------:R-:W2:Y:S02]  /*8340*/  @!P0 SYNCS.PHASECHK.TRANS64 P0, [R0+URZ+0x30], R7 ;  /* 0x00003007000085a7 */ /* 0x000ea400080010ff */
[----:B--2---:R-:W-:Y:S05]  /*8350*/  @!P0 BRA `(.L_x_87) ;  /* 0xfffffffc00f08947 */ /* 0x004fea000383ffff */
[----:B------:R-:W-:Y:S05]  /*8360*/  BRA `(.L_x_86) ;  /* 0xffffffd400687947 */ /* 0x000fea000383ffff */
.L_x_89:
[----:B-1----:R1:W4:Y:S02]  /*8370*/  SYNCS.PHASECHK.TRANS64.TRYWAIT P1, [R160+URZ+0x80], R3 ;  /* 0x00008003a00075a7 */ /* 0x00232400080211ff */
[----:B----4-:R-:W-:Y:S05]  /*8380*/  @!P1 NANOSLEEP.SYNCS 0x989680 ;  /* 0x009896800000995d */ /* 0x010fea0003900000 */
[----:B------:R-:W4:Y:S02]  /*8390*/  @!P1 SYNCS.PHASECHK.TRANS64 P1, [R160+URZ+0x80], R3 ;  /* 0x00008003a00095a7 */ /* 0x000f2400080210ff */
[----:B----4-:R-:W-:Y:S05]  /*83a0*/  @!P1 BRA `(.L_x_89) ;  /* 0xfffffffc00f09947 */ /* 0x010fea000383ffff */
[----:B------:R-:W-:Y:S05]  /*83b0*/  BRA `(.L_x_88) ;  /* 0xffffffd400f47947 */ /* 0x000fea000383ffff */
        .weak           $__internal_0_$__cuda_sm10x_tcgen05_guardrail_trap_col_being_dealloced_not_returned_by_alloc
        .type           $__internal_0_$__cuda_sm10x_tcgen05_guardrail_trap_col_being_dealloced_not_returned_by_alloc,@function
        .size           $__internal_0_$__cuda_sm10x_tcgen05_guardrail_trap_col_being_dealloced_not_returned_by_alloc,($__internal_1_$__cuda_sm10x_tcgen05_guardrail_trap_phase_invalid_during_alloc - $__internal_0_$__cuda_sm10x_tcgen05_guardrail_trap_col_being_dealloced_not_returned_by_alloc)
$__internal_0_$__cuda_sm10x_tcgen05_guardrail_trap_col_being_dealloced_not_returned_by_alloc:
[----:B------:R-:W-:Y:S05]  /*83c0*/  BPT.TRAP 0x1 ;  /* 0x000000040000795c */ /* 0x000fea0000300000 */
[----:B------:R-:W-:-:S04]  /*83d0*/  HFMA2 R3, -RZ, RZ, 0, 0 ;  /* 0x00000000ff037431 */ /* 0x000fc800000001ff */
[----:B------:R-:W-:Y:S05]  /*83e0*/  RET.REL.NODEC R2 `(_ZN7cutlass13device_kernelINS_4gemm6kernel13GemmUniversalIN4cute5tupleIJiiiiEEENS1_10collective13CollectiveMmaINS1_35MainloopSm100TmaUmmaWarpSpecializedILi3ELi2ELi4ENS5_IJNS4_1CILi1EEESB_SB_EEEEENS5_IJNSA_ILi128EEENSA_ILi80EEESE_EEENS_10bfloat16_tENS5_IJlSB_lEEESH_SI_NS4_8TiledMMAINS4_8MMA_AtomIJNS4_20SM100_MMA_F16BF16_SSISH_SH_fLi128ELi80ELNS4_4UMMA5MajorE0ELSN_0ELNSM_7ScaleInE0ELSO_0EEEEEENS4_6LayoutISC_NS5_IJNSA_ILi0EEESS_SS_EEEEENS5_IJNS4_10UnderscoreESV_SV_EEEEENS4_13SM90_TMA_LOADENS4_14ComposedLayoutINS4_7SwizzleILi3ELi4ELi3EEENS4_18smem_ptr_flag_bitsILi16EEENSR_INS5_IJNSA_ILi8EEENSA_ILi64EEEEEENS5_IJS15_SB_EEEEEEEvNS4_8identityESY_S19_vS1A_EENS_8epilogue10collective18CollectiveEpilogueINS1C_23Sm100TmaWarpSpecializedILi2ELi1ELi80ELb1ELb0EEEJSG_NS5_IJNSR_ISE_SB_EENSR_ISF_SB_EEEEESH_SI_SH_SI_NS1C_6fusion15FusionCallbacksIS1G_NS1K_17LinearCombinationISH_fSH_fLNS_15FloatRoundStyleE2EEESG_S1J_JEEENS4_5SM1004TMEM4LOAD26SM100_TMEM_LOAD_32dp32b16xESY_NSZ_INS10_ILi1ELi4ELi3EEES13_NSR_INS5_IJS14_NSA_ILi16EEEEEENS5_IJS1V_SB_EEEEEEENS4_39AutoVectorizingCopyWithAssumedAlignmentILi128EEENS4_14SM90_TMA_STOREES1Z_S21_S21_EEEvvEEEEvNT_6ParamsE) ;  /* 0xffffff7c02047950 */ /* 0x000fea0003c3ffff */
        .weak           $__internal_1_$__cuda_sm10x_tcgen05_guardrail_trap_phase_invalid_during_alloc
        .type           $__internal_1_$__cuda_sm10x_tcgen05_guardrail_trap_phase_invalid_during_alloc,@function
        .size           $__internal_1_$__cuda_sm10x_tcgen05_guardrail_trap_phase_invalid_during_alloc,($__internal_2_$__cuda_sm10x_tcgen05_guardrail_trap_unallocated_columns_being_dealloced - $__internal_1_$__cuda_sm10x_tcgen05_guardrail_trap_phase_invalid_during_alloc)
$__internal_1_$__cuda_sm10x_tcgen05_guardrail_trap_phase_invalid_during_alloc:
[----:B------:R-:W-:Y:S05]  /*83f0*/  BPT.TRAP 0x1 ;  /* 0x000000040000795c */ /* 0x000fea0000300000 */
[----:B------:R-:W-:-:S04]  /*8400*/  MOV R3, 0x0 ;  /* 0x0000000000037802 */ /* 0x000fc80000000f00 */
[----:B------:R-:W-:Y:S05]  /*8410*/  RET.REL.NODEC R2 `(_ZN7cutlass13device_kernelINS_4gemm6kernel13GemmUniversalIN4cute5tupleIJiiiiEEENS1_10collective13CollectiveMmaINS1_35MainloopSm100TmaUmmaWarpSpecializedILi3ELi2ELi4ENS5_IJNS4_1CILi1EEESB_SB_EEEEENS5_IJNSA_ILi128EEENSA_ILi80EEESE_EEENS_10bfloat16_tENS5_IJlSB_lEEESH_SI_NS4_8TiledMMAINS4_8MMA_AtomIJNS4_20SM100_MMA_F16BF16_SSISH_SH_fLi128ELi80ELNS4_4UMMA5MajorE0ELSN_0ELNSM_7ScaleInE0ELSO_0EEEEEENS4_6LayoutISC_NS5_IJNSA_ILi0EEESS_SS_EEEEENS5_IJNS4_10UnderscoreESV_SV_EEEEENS4_13SM90_TMA_LOADENS4_14ComposedLayoutINS4_7SwizzleILi3ELi4ELi3EEENS4_18smem_ptr_flag_bitsILi16EEENSR_INS5_IJNSA_ILi8EEENSA_ILi64EEEEEENS5_IJS15_SB_EEEEEEEvNS4_8identityESY_S19_vS1A_EENS_8epilogue10collective18CollectiveEpilogueINS1C_23Sm100TmaWarpSpecializedILi2ELi1ELi80ELb1ELb0EEEJSG_NS5_IJNSR_ISE_SB_EENSR_ISF_SB_EEEEESH_SI_SH_SI_NS1C_6fusion15FusionCallbacksIS1G_NS1K_17LinearCombinationISH_fSH_fLNS_15FloatRoundStyleE2EEESG_S1J_JEEENS4_5SM1004TMEM4LOAD26SM100_TMEM_LOAD_32dp32b16xESY_NSZ_INS10_ILi1ELi4ELi3EEES13_NSR_INS5_IJS14_NSA_ILi16EEEEEENS5_IJS1V_SB_EEEEEEENS4_39AutoVectorizingCopyWithAssumedAlignmentILi128EEENS4_14SM90_TMA_STOREES1Z_S21_S21_EEEvvEEEEvNT_6ParamsE) ;  /* 0xffffff7802f87950 */ /* 0x000fea0003c3ffff */
        .weak           $__internal_2_$__cuda_sm10x_tcgen05_guardrail_trap_unallocated_columns_being_dealloced
        .type           $__internal_2_$__cuda_sm10x_tcgen05_guardrail_trap_unallocated_columns_being_dealloced,@function
        .size           $__internal_2_$__cuda_sm10x_tcgen05_guardrail_trap_unallocated_columns_being_dealloced,(.L_x_138 - $__internal_2_$__cuda_sm10x_tcgen05_guardrail_trap_unallocated_columns_being_dealloced)
$__internal_2_$__cuda_sm10x_tcgen05_guardrail_trap_unallocated_columns_being_dealloced:
[----:B------:R-:W-:Y:S05]  /*8420*/  BPT.TRAP 0x1 ;  /* 0x000000040000795c */ /* 0x000fea0000300000 */
[----:B------:R-:W-:-:S04]  /*8430*/  HFMA2 R3, -RZ, RZ, 0, 0 ;  /* 0x00000000ff037431 */ /* 0x000fc800000001ff */
[----:B------:R-:W-:Y:S05]  /*8440*/  RET.REL.NODEC R2 `(_ZN7cutlass13device_kernelINS_4gemm6kernel13GemmUniversalIN4cute5tupleIJiiiiEEENS1_10collective13CollectiveMmaINS1_35MainloopSm100TmaUmmaWarpSpecializedILi3ELi2ELi4ENS5_IJNS4_1CILi1EEESB_SB_EEEEENS5_IJNSA_ILi128EEENSA_ILi80EEESE_EEENS_10bfloat16_tENS5_IJlSB_lEEESH_SI_NS4_8TiledMMAINS4_8MMA_AtomIJNS4_20SM100_MMA_F16BF16_SSISH_SH_fLi128ELi80ELNS4_4UMMA5MajorE0ELSN_0ELNSM_7ScaleInE0ELSO_0EEEEEENS4_6LayoutISC_NS5_IJNSA_ILi0EEESS_SS_EEEEENS5_IJNS4_10UnderscoreESV_SV_EEEEENS4_13SM90_TMA_LOADENS4_14ComposedLayoutINS4_7SwizzleILi3ELi4ELi3EEENS4_18smem_ptr_flag_bitsILi16EEENSR_INS5_IJNSA_ILi8EEENSA_ILi64EEEEEENS5_IJS15_SB_EEEEEEEvNS4_8identityESY_S19_vS1A_EENS_8epilogue10collective18CollectiveEpilogueINS1C_23Sm100TmaWarpSpecializedILi2ELi1ELi80ELb1ELb0EEEJSG_NS5_IJNSR_ISE_SB_EENSR_ISF_SB_EEEEESH_SI_SH_SI_NS1C_6fusion15FusionCallbacksIS1G_NS1K_17LinearCombinationISH_fSH_fLNS_15FloatRoundStyleE2EEESG_S1J_JEEENS4_5SM1004TMEM4LOAD26SM100_TMEM_LOAD_32dp32b16xESY_NSZ_INS10_ILi1ELi4ELi3EEES13_NSR_INS5_IJS14_NSA_ILi16EEEEEENS5_IJS1V_SB_EEEEEEENS4_39AutoVectorizingCopyWithAssumedAlignmentILi128EEENS4_14SM90_TMA_STOREES1Z_S21_S21_EEEvvEEEEvNT_6ParamsE) ;  /* 0xffffff7802ec7950 */ /* 0x000fea0003c3ffff */
.L_x_137:
[----:B------:R-:W-:-:S00]  /*8450*/  BRA `(.L_x_137) ;  /* 0xfffffffc00fc7947 */ /* 0x000fc0000383ffff */
[----:B------:R-:W-:-:S00]  /*8460*/  NOP ;  /* 0x0000000000007918 */ /* 0x000fc00000000000 */
        /* <DEDUP_REMOVED lines=9> */
.L_x_138:


//--------------------- .nv.global.init           --------------------------
	.section	.nv.global.init,"aw",@progbits
.nv.global.init:
	.type		$str$27,@object
	.size		$str$27,($str$28 - $str$27)
$str$27:
        /*0000*/ 	.byte	0x28, 0x61, 0x64, 0x64, 0x72, 0x65, 0x73, 0x73, 0x20, 0x26, 0x20, 0x6d, 0x61, 0x73, 0x6b, 0x29
        /*0010*/ 	.byte	0x20, 0x3d, 0x3d, 0x20, 0x30, 0x00
	.type		$str$28,@object
	.size		$str$28,($str$26 - $str$28)
$str$28:
        /*0016*/ 	.byte	0x2f, 0x74, 0x6d, 0x70, 0x2f, 0x63, 0x75, 0x74, 0x6c, 0x61, 0x73, 0x73, 0x5f, 0x73, 0x77, 0x65
        /*0026*/ 	.byte	0x65, 0x70, 0x5f, 0x73, 0x72, 0x63, 0x2f, 0x69, 0x6e, 0x63, 0x6c, 0x75, 0x64, 0x65, 0x2f, 0x63
        /*0036*/ 	.byte	0x75, 0x74, 0x65, 0x2f, 0x70, 0x6f, 0x69, 0x6e, 0x74, 0x65, 0x72, 0x5f, 0x66, 0x6c, 0x61, 0x67
        /*0046*/ 	.byte	0x67, 0x65, 0x64, 0x2e, 0x68, 0x70, 0x70, 0x00
	.type		$str$26,@object
	.size		$str$26,($str$25 - $str$26)
$str$26:
        /*004e*/ 	.byte	0x2f, 0x74, 0x6d, 0x70, 0x2f, 0x63, 0x75, 0x74, 0x6c, 0x61, 0x73, 0x73, 0x5f, 0x73, 0x77, 0x65
        /*005e*/ 	.byte	0x65, 0x70, 0x5f, 0x73, 0x72, 0x63, 0x2f, 0x69, 0x6e, 0x63, 0x6c, 0x75, 0x64, 0x65, 0x2f, 0x63
        /*006e*/ 	.byte	0x75, 0x74, 0x65, 0x2f, 0x61, 0x74, 0x6f, 0x6d, 0x2f, 0x63, 0x6f, 0x70, 0x79, 0x5f, 0x74, 0x72
        /*007e*/ 	.byte	0x61, 0x69, 0x74, 0x73, 0x5f, 0x73, 0x6d, 0x31, 0x30, 0x30, 0x2e, 0x68, 0x70, 0x70, 0x00
	.type		$str$25,@object
	.size		$str$25,(__unnamed_1 - $str$25)
$str$25:
        /*008d*/ 	.byte	0x28, 0x28, 0x75, 0x69, 0x6e, 0x74, 0x33, 0x32, 0x5f, 0x74, 0x28, 0x74, 0x68, 0x72, 0x65, 0x61
        /*009d*/ 	.byte	0x64, 0x49, 0x64, 0x78, 0x2e, 0x78, 0x29, 0x20, 0x2f, 0x20, 0x33, 0x32, 0x29, 0x20, 0x25, 0x20
        /*00ad*/ 	.byte	0x34, 0x29, 0x20, 0x3d, 0x3d, 0x20, 0x28, 0x28, 0x28, 0x74, 0x6d, 0x65, 0x6d, 0x5f, 0x61, 0x64
        /*00bd*/ 	.byte	0x64, 0x72, 0x20, 0x3e, 0x3e, 0x20, 0x31, 0x36, 0x29, 0x20, 0x2f, 0x20, 0x33, 0x32, 0x29, 0x20
        /*00cd*/ 	.byte	0x25, 0x20, 0x34, 0x29, 0x00
	.type		__unnamed_1,@object
	.size		__unnamed_1,(__unnamed_2 - __unnamed_1)
__unnamed_1:
        /*00d2*/ 	.byte	0x61, 0x75, 0x74, 0x6f, 0x20, 0x63, 0x75, 0x74, 0x65, 0x3a, 0x3a, 0x61, 0x73, 0x5f, 0x70, 0x6f
        /* <DEDUP_REMOVED lines=24> */
        /*0262*/ 	.byte	0x3a, 0x43, 0x3c, 0x31, 0x30, 0x32, 0x34, 0x30, 0x3e, 0x3e, 0x3e, 0x3e, 0x5d, 0x00
	.type		__unnamed_2,@object
	.size		__unnamed_2,(.L_2 - __unnamed_2)
__unnamed_2:
        /* <DEDUP_REMOVED lines=40> */
        /*04f0*/ 	.byte	0x3a, 0x3a, 0x43, 0x3c, 0x30, 0x3e, 0x3e, 0x3e, 0x3e, 0x5d, 0x00
.L_2:


//--------------------- .nv.shared._ZN7cutlass13device_kernelINS_4gemm6kernel13GemmUniversalIN4cute5tupleIJiiiiEEENS1_10collective13CollectiveMmaINS1_35MainloopSm100TmaUmmaWarpSpecializedILi3ELi2ELi4ENS5_IJNS4_1CILi1EEESB_SB_EEEEENS5_IJNSA_ILi128EEENSA_ILi80EEESE_EEENS_10bfloat16_tENS5_IJlSB_lEEESH_SI_NS4_8TiledMMAINS4_8MMA_AtomIJNS4_20SM100_MMA_F16BF16_SSISH_SH_fLi128ELi80ELNS4_4UMMA5MajorE0ELSN_0ELNSM_7ScaleInE0ELSO_0EEEEEENS4_6LayoutISC_NS5_IJNSA_ILi0EEESS_SS_EEEEENS5_IJNS4_10UnderscoreESV_SV_EEEEENS4_13SM90_TMA_LOADENS4_14ComposedLayoutINS4_7SwizzleILi3ELi4ELi3EEENS4_18smem_ptr_flag_bitsILi16EEENSR_INS5_IJNSA_ILi8EEENSA_ILi64EEEEEENS5_IJS15_SB_EEEEEEEvNS4_8identityESY_S19_vS1A_EENS_8epilogue10collective18CollectiveEpilogueINS1C_23Sm100TmaWarpSpecializedILi2ELi1ELi80ELb1ELb0EEEJSG_NS5_IJNSR_ISE_SB_EENSR_ISF_SB_EEEEESH_SI_SH_SI_NS1C_6fusion15FusionCallbacksIS1G_NS1K_17LinearCombinationISH_fSH_fLNS_15FloatRoundStyleE2EEESG_S1J_JEEENS4_5SM1004TMEM4LOAD26SM100_TMEM_LOAD_32dp32b16xESY_NSZ_INS10_ILi1ELi4ELi3EEES13_NSR_INS5_IJS14_NSA_ILi16EEEEEENS5_IJS1V_SB_EEEEEEENS4_39AutoVectorizingCopyWithAssumedAlignmentILi128EEENS4_14SM90_TMA_STOREES1Z_S21_S21_EEEvvEEEEvNT_6ParamsE --------------------------
	.section	.nv.shared._ZN7cutlass13device_kernelINS_4gemm6kernel13GemmUniversalIN4cute5tupleIJiiiiEEENS1_10collective13CollectiveMmaINS1_35MainloopSm100TmaUmmaWarpSpecializedILi3ELi2ELi4ENS5_IJNS4_1CILi1EEESB_SB_EEEEENS5_IJNSA_ILi128EEENSA_ILi80EEESE_EEENS_10bfloat16_tENS5_IJlSB_lEEESH_SI_NS4_8TiledMMAINS4_8MMA_AtomIJNS4_20SM100_MMA_F16BF16_SSISH_SH_fLi128ELi80ELNS4_4UMMA5MajorE0ELSN_0ELNSM_7ScaleInE0ELSO_0EEEEEENS4_6LayoutISC_NS5_IJNSA_ILi0EEESS_SS_EEEEENS5_IJNS4_10UnderscoreESV_SV_EEEEENS4_13SM90_TMA_LOADENS4_14ComposedLayoutINS4_7SwizzleILi3ELi4ELi3EEENS4_18smem_ptr_flag_bitsILi16EEENSR_INS5_IJNSA_ILi8EEENSA_ILi64EEEEEENS5_IJS15_SB_EEEEEEEvNS4_8identityESY_S19_vS1A_EENS_8epilogue10collective18CollectiveEpilogueINS1C_23Sm100TmaWarpSpecializedILi2ELi1ELi80ELb1ELb0EEEJSG_NS5_IJNSR_ISE_SB_EENSR_ISF_SB_EEEEESH_SI_SH_SI_NS1C_6fusion15FusionCallbacksIS1G_NS1K_17LinearCombinationISH_fSH_fLNS_15FloatRoundStyleE2EEESG_S1J_JEEENS4_5SM1004TMEM4LOAD26SM100_TMEM_LOAD_32dp32b16xESY_NSZ_INS10_ILi1ELi4ELi3EEES13_NSR_INS5_IJS14_NSA_ILi16EEEEEENS5_IJS1V_SB_EEEEEEENS4_39AutoVectorizingCopyWithAssumedAlignmentILi128EEENS4_14SM90_TMA_STOREES1Z_S21_S21_EEEvvEEEEvNT_6ParamsE,"aw",@nobits
	.sectionflags	@""
	.align	16
	.zero		1024


//--------------------- .nv.shared.reserved.0     --------------------------
	.section	.nv.shared.reserved.0,"aw",@nobits
	.weak		__nv_reservedSMEM_offset_0_alias
	.size		__nv_reservedSMEM_offset_0_alias, 0, 64
	.other		__nv_reservedSMEM_offset_0_alias,@"STO_CUDA_RESERVED_SHARED STV_DEFAULT"
__nv_reservedSMEM_offset_0_alias:
	.zero		0
.nv.shared.reserved.0:
	.zero		64
	.weak		__nv_reservedSMEM_tcgen05_partition
	.type		__nv_reservedSMEM_tcgen05_partition,@object
	.size		__nv_reservedSMEM_tcgen05_partition,(.L_0 - __nv_reservedSMEM_tcgen05_partition)
__nv_reservedSMEM_tcgen05_partition:
	.zero		32
.L_0:


//--------------------- .nv.global                --------------------------
	.section	.nv.global,"aw",@nobits
.nv.global:
	.type		_ZN39_INTERNAL_6f8fa69d_4_k_cu_4a4fee2e_99644cute1_E,@object
	.size		_ZN39_INTERNAL_6f8fa69d_4_k_cu_4a4fee2e_99644cute1_E,(_ZN39_INTERNAL_6f8fa69d_4_k_cu_4a4fee2e_99644cuda3std3__45__cpo6cbeginE - _ZN39_INTERNAL_6f8fa69d_4_k_cu_4a4fee2e_99644cute1_E)
_ZN39_INTERNAL_6f8fa69d_4_k_cu_4a4fee2e_99644cute1_E:
	.zero		1
	.type		_ZN39_INTERNAL_6f8fa69d_4_k_cu_4a4fee2e_99644cuda3std3__45__cpo6cbeginE,@object
	.size		_ZN39_INTERNAL_6f8fa69d_4_k_cu_4a4fee2e_99644cuda3std3__45__cpo6cbeginE,(_ZN39_INTERNAL_6f8fa69d_4_k_cu_4a4fee2e_99644cuda3std3__48in_placeE - _ZN39_INTERNAL_6f8fa69d_4_k_cu_4a4fee2e_99644cuda3std3__45__cpo6cbeginE)
_ZN39_INTERNAL_6f8fa69d_4_k_cu_4a4fee2e_99644cuda3std3__45__cpo6cbeginE:
	.zero		1
	.type		_ZN39_INTERNAL_6f8fa69d_4_k_cu_4a4fee2e_99644cuda3std3__48in_placeE,@object
	.size		_ZN39_INTERNAL_6f8fa69d_4_k_cu_4a4fee2e_99644cuda3std3__48in_placeE,(_ZN39_INTERNAL_6f8fa69d_4_k_cu_4a4fee2e_99644cuda3std6ranges3__45__cpo9iter_moveE - _ZN39_INTERNAL_6f8fa69d_4_k_cu_4a4fee2e_99644cuda3std3__48in_placeE)
_ZN39_INTERNAL_6f8fa69d_4_k_cu_4a4fee2e_99644cuda3std3__48in_placeE:
	.zero		1
	.type		_ZN39_INTERNAL_6f8fa69d_4_k_cu_4a4fee2e_99644cuda3std6ranges3__45__cpo9iter_moveE,@object
	.size		_ZN39_INTERNAL_6f8fa69d_4_k_cu_4a4fee2e_99644cuda3std6ranges3__45__cpo9iter_moveE,(_ZN39_INTERNAL_6f8fa69d_4_k_cu_4a4fee2e_99644cuda3std3__45__cpo5beginE - _ZN39_INTERNAL_6f8fa69d_4_k_cu_4a4fee2e_99644cuda3std6ranges3__45__cpo9iter_moveE)
_ZN39_INTERNAL_6f8fa69d_4_k_cu_4a4fee2e_99644cuda3std6ranges3__45__cpo9iter_moveE:
	.zero		1
	.type		_ZN39_INTERNAL_6f8fa69d_4_k_cu_4a4fee2e_99644cuda3std3__45__cpo5beginE,@object
	.size		_ZN39_INTERNAL_6f8fa69d_4_k_cu_4a4fee2e_99644cuda3std3__45__cpo5beginE,(_ZN39_INTERNAL_6f8fa69d_4_k_cu_4a4fee2e_99644cuda3std3__441_GLOBAL__N__6f8fa69d_4_k_cu_4a4fee2e_99646ignoreE - _ZN39_INTERNAL_6f8fa69d_4_k_cu_4a4fee2e_99644cuda3std3__45__cpo5beginE)
_ZN39_INTERNAL_6f8fa69d_4_k_cu_4a4fee2e_99644cuda3std3__45__cpo5beginE:
	.zero		1
	.type		_ZN39_INTERNAL_6f8fa69d_4_k_cu_4a4fee2e_99644cuda3std3__441_GLOBAL__N__6f8fa69d_4_k_cu_4a4fee2e_99646ignoreE,@object
	.size		_ZN39_INTERNAL_6f8fa69d_4_k_cu_4a4fee2e_99644cuda3std3__441_GLOBAL__N__6f8fa69d_4_k_cu_4a4fee2e_99646ignoreE,(_ZN39_INTERNAL_6f8fa69d_4_k_cu_4a4fee2e_99644cute7productE - _ZN39_INTERNAL_6f8fa69d_4_k_cu_4a4fee2e_99644cuda3std3__441_GLOBAL__N__6f8fa69d_4_k_cu_4a4fee2e_99646ignoreE)
_ZN39_INTERNAL_6f8fa69d_4_k_cu_4a4fee2e_99644cuda3std3__441_GLOBAL__N__6f8fa69d_4_k_cu_4a4fee2e_99646ignoreE:
	.zero		1
	.type		_ZN39_INTERNAL_6f8fa69d_4_k_cu_4a4fee2e_99644cute7productE,@object
	.size		_ZN39_INTERNAL_6f8fa69d_4_k_cu_4a4fee2e_99644cute7productE,(_ZN39_INTERNAL_6f8fa69d_4_k_cu_4a4fee2e_99644cuda3std3__45__cpo3endE - _ZN39_INTERNAL_6f8fa69d_4_k_cu_4a4fee2e_99644cute7productE)
_ZN39_INTERNAL_6f8fa69d_4_k_cu_4a4fee2e_99644cute7productE:
	.zero		1
	.type		_ZN39_INTERNAL_6f8fa69d_4_k_cu_4a4fee2e_99644cuda3std3__45__cpo3endE,@object
	.size		_ZN39_INTERNAL_6f8fa69d_4_k_cu_4a4fee2e_99644cuda3std3__45__cpo3endE,(_ZN39_INTERNAL_6f8fa69d_4_k_cu_4a4fee2e_99644cuda3std3__419piecewise_constructE - _ZN39_INTERNAL_6f8fa69d_4_k_cu_4a4fee2e_99644cuda3std3__45__cpo3endE)
_ZN39_INTERNAL_6f8fa69d_4_k_cu_4a4fee2e_99644cuda3std3__45__cpo3endE:
	.zero		1
	.type		_ZN39_INTERNAL_6f8fa69d_4_k_cu_4a4fee2e_99644cuda3std3__419piecewise_constructE,@object
	.size		_ZN39_INTERNAL_6f8fa69d_4_k_cu_4a4fee2e_99644cuda3std3__419piecewise_constructE,(_ZN39_INTERNAL_6f8fa69d_4_k_cu_4a4fee2e_99644cuda3std3__45__cpo4cendE - _ZN39_INTERNAL_6f8fa69d_4_k_cu_4a4fee2e_99644cuda3std3__419piecewise_constructE)
_ZN39_INTERNAL_6f8fa69d_4_k_cu_4a4fee2e_99644cuda3std3__419piecewise_constructE:
	.zero		1
	.type		_ZN39_INTERNAL_6f8fa69d_4_k_cu_4a4fee2e_99644cuda3std3__45__cpo4cendE,@object
	.size		_ZN39_INTERNAL_6f8fa69d_4_k_cu_4a4fee2e_99644cuda3std3__45__cpo4cendE,(_ZN39_INTERNAL_6f8fa69d_4_k_cu_4a4fee2e_99644cuda3std6ranges3__45__cpo4swapE - _ZN39_INTERNAL_6f8fa69d_4_k_cu_4a4fee2e_99644cuda3std3__45__cpo4cendE)
_ZN39_INTERNAL_6f8fa69d_4_k_cu_4a4fee2e_99644cuda3std3__45__cpo4cendE:
	.zero		1
	.type		_ZN39_INTERNAL_6f8fa69d_4_k_cu_4a4fee2e_99644cuda3std6ranges3__45__cpo4swapE,@object
	.size		_ZN39_INTERNAL_6f8fa69d_4_k_cu_4a4fee2e_99644cuda3std6ranges3__45__cpo4swapE,(.L_10 - _ZN39_INTERNAL_6f8fa69d_4_k_cu_4a4fee2e_99644cuda3std6ranges3__45__cpo4swapE)
_ZN39_INTERNAL_6f8fa69d_4_k_cu_4a4fee2e_99644cuda3std6ranges3__45__cpo4swapE:
	.zero		1
.L_10:


//--------------------- .nv.constant0._ZN7cutlass13device_kernelINS_4gemm6kernel13GemmUniversalIN4cute5tupleIJiiiiEEENS1_10collective13CollectiveMmaINS1_35MainloopSm100TmaUmmaWarpSpecializedILi3ELi2ELi4ENS5_IJNS4_1CILi1EEESB_SB_EEEEENS5_IJNSA_ILi128EEENSA_ILi80EEESE_EEENS_10bfloat16_tENS5_IJlSB_lEEESH_SI_NS4_8TiledMMAINS4_8MMA_AtomIJNS4_20SM100_MMA_F16BF16_SSISH_SH_fLi128ELi80ELNS4_4UMMA5MajorE0ELSN_0ELNSM_7ScaleInE0ELSO_0EEEEEENS4_6LayoutISC_NS5_IJNSA_ILi0EEESS_SS_EEEEENS5_IJNS4_10UnderscoreESV_SV_EEEEENS4_13SM90_TMA_LOADENS4_14ComposedLayoutINS4_7SwizzleILi3ELi4ELi3EEENS4_18smem_ptr_flag_bitsILi16EEENSR_INS5_IJNSA_ILi8EEENSA_ILi64EEEEEENS5_IJS15_SB_EEEEEEEvNS4_8identityESY_S19_vS1A_EENS_8epilogue10collective18CollectiveEpilogueINS1C_23Sm100TmaWarpSpecializedILi2ELi1ELi80ELb1ELb0EEEJSG_NS5_IJNSR_ISE_SB_EENSR_ISF_SB_EEEEESH_SI_SH_SI_NS1C_6fusion15FusionCallbacksIS1G_NS1K_17LinearCombinationISH_fSH_fLNS_15FloatRoundStyleE2EEESG_S1J_JEEENS4_5SM1004TMEM4LOAD26SM100_TMEM_LOAD_32dp32b16xESY_NSZ_INS10_ILi1ELi4ELi3EEES13_NSR_INS5_IJS14_NSA_ILi16EEEEEENS5_IJS1V_SB_EEEEEEENS4_39AutoVectorizingCopyWithAssumedAlignmentILi128EEENS4_14SM90_TMA_STOREES1Z_S21_S21_EEEvvEEEEvNT_6ParamsE --------------------------
	.section	.nv.constant0._ZN7cutlass13device_kernelINS_4gemm6kernel13GemmUniversalIN4cute5tupleIJiiiiEEENS1_10collective13CollectiveMmaINS1_35MainloopSm100TmaUmmaWarpSpecializedILi3ELi2ELi4ENS5_IJNS4_1CILi1EEESB_SB_EEEEENS5_IJNSA_ILi128EEENSA_ILi80EEESE_EEENS_10bfloat16_tENS5_IJlSB_lEEESH_SI_NS4_8TiledMMAINS4_8MMA_AtomIJNS4_20SM100_MMA_F16BF16_SSISH_SH_fLi128ELi80ELNS4_4UMMA5MajorE0ELSN_0ELNSM_7ScaleInE0ELSO_0EEEEEENS4_6LayoutISC_NS5_IJNSA_ILi0EEESS_SS_EEEEENS5_IJNS4_10UnderscoreESV_SV_EEEEENS4_13SM90_TMA_LOADENS4_14ComposedLayoutINS4_7SwizzleILi3ELi4ELi3EEENS4_18smem_ptr_flag_bitsILi16EEENSR_INS5_IJNSA_ILi8EEENSA_ILi64EEEEEENS5_IJS15_SB_EEEEEEEvNS4_8identityESY_S19_vS1A_EENS_8epilogue10collective18CollectiveEpilogueINS1C_23Sm100TmaWarpSpecializedILi2ELi1ELi80ELb1ELb0EEEJSG_NS5_IJNSR_ISE_SB_EENSR_ISF_SB_EEEEESH_SI_SH_SI_NS1C_6fusion15FusionCallbacksIS1G_NS1K_17LinearCombinationISH_fSH_fLNS_15FloatRoundStyleE2EEESG_S1J_JEEENS4_5SM1004TMEM4LOAD26SM100_TMEM_LOAD_32dp32b16xESY_NSZ_INS10_ILi1ELi4ELi3EEES13_NSR_INS5_IJS14_NSA_ILi16EEEEEENS5_IJS1V_SB_EEEEEEENS4_39AutoVectorizingCopyWithAssumedAlignmentILi128EEENS4_14SM90_TMA_STOREES1Z_S21_S21_EEEvvEEEEvNT_6ParamsE,"a",@progbits
	.sectionflags	@""
	.align	4
.nv.constant0._ZN7cutlass13device_kernelINS_4gemm6kernel13GemmUniversalIN4cute5tupleIJiiiiEEENS1_10collective13CollectiveMmaINS1_35MainloopSm100TmaUmmaWarpSpecializedILi3ELi2ELi4ENS5_IJNS4_1CILi1EEESB_SB_EEEEENS5_IJNSA_ILi128EEENSA_ILi80EEESE_EEENS_10bfloat16_tENS5_IJlSB_lEEESH_SI_NS4_8TiledMMAINS4_8MMA_AtomIJNS4_20SM100_MMA_F16BF16_SSISH_SH_fLi128ELi80ELNS4_4UMMA5MajorE0ELSN_0ELNSM_7ScaleInE0ELSO_0EEEEEENS4_6LayoutISC_NS5_IJNSA_ILi0EEESS_SS_EEEEENS5_IJNS4_10UnderscoreESV_SV_EEEEENS4_13SM90_TMA_LOADENS4_14ComposedLayoutINS4_7SwizzleILi3ELi4ELi3EEENS4_18smem_ptr_flag_bitsILi16EEENSR_INS5_IJNSA_ILi8EEENSA_ILi64EEEEEENS5_IJS15_SB_EEEEEEEvNS4_8identityESY_S19_vS1A_EENS_8epilogue10collective18CollectiveEpilogueINS1C_23Sm100TmaWarpSpecializedILi2ELi1ELi80ELb1ELb0EEEJSG_NS5_IJNSR_ISE_SB_EENSR_ISF_SB_EEEEESH_SI_SH_SI_NS1C_6fusion15FusionCallbacksIS1G_NS1K_17LinearCombinationISH_fSH_fLNS_15FloatRoundStyleE2EEESG_S1J_JEEENS4_5SM1004TMEM4LOAD26SM100_TMEM_LOAD_32dp32b16xESY_NSZ_INS10_ILi1ELi4ELi3EEES13_NSR_INS5_IJS14_NSA_ILi16EEEEEENS5_IJS1V_SB_EEEEEEENS4_39AutoVectorizingCopyWithAssumedAlignmentILi128EEENS4_14SM90_TMA_STOREES1Z_S21_S21_EEEvvEEEEvNT_6ParamsE:
	.zero		2944


//--------------------- SYMBOLS --------------------------

	.type		.nv.reservedSmem.offset0,@object
	.size		.nv.reservedSmem.offset0,0x4
	.type		.nv.reservedSmem.cap,@object
	.size		.nv.reservedSmem.cap,0x4
	.type		__assertfail,@function
